//
// Generated by NVIDIA NVVM Compiler
//
// Compiler Build ID: CL-36424714
// Cuda compilation tools, release 13.0, V13.0.88
// Based on NVVM 20.0.0
//

.version 9.0
.target sm_100
.address_size 64

	// .globl	_Z10findwindowPbPi
.extern .func  (.param .b32 func_retval0) vprintf
(
	.param .b64 vprintf_param_0,
	.param .b64 vprintf_param_1
)
;
.global .align 1 .b8 $str[38] = {105, 120, 109, 97, 120, 32, 58, 32, 37, 100, 59, 32, 32, 105, 121, 109, 97, 120, 32, 58, 32, 37, 100, 59, 32, 32, 105, 122, 109, 97, 120, 32, 58, 32, 37, 100, 10};

.visible .entry _Z10findwindowPbPi(
	.param .u64 .ptr .align 1 _Z10findwindowPbPi_param_0,
	.param .u64 .ptr .align 1 _Z10findwindowPbPi_param_1
)
{
	.reg .pred 	%p<50>;
	.reg .b16 	%rs<32>;
	.reg .b32 	%r<166>;
	.reg .b64 	%rd<31>;

	ld.param.u64 	%rd8, [_Z10findwindowPbPi_param_0];
	ld.param.u64 	%rd7, [_Z10findwindowPbPi_param_1];
	cvta.to.global.u64 	%rd1, %rd8;
	mov.u32 	%r56, %ctaid.x;
	mov.u32 	%r57, %ntid.x;
	mov.u32 	%r58, %tid.x;
	mad.lo.s32 	%r1, %r56, %r57, %r58;
	setp.lt.s32 	%p1, %r1, 1;
	mov.b32 	%r149, 16;
	@%p1 bra 	$L__BB0_7;
	and.b32  	%r2, %r1, 3;
	setp.lt.u32 	%p2, %r1, 4;
	mov.b32 	%r149, 16;
	@%p2 bra 	$L__BB0_4;
	and.b32  	%r3, %r1, 2147483644;
	mov.b32 	%r144, 0;
	mov.b32 	%r149, 16;
$L__BB0_3:
	shl.b32 	%r149, %r149, 4;
	add.s32 	%r144, %r144, 4;
	setp.ne.s32 	%p3, %r144, %r3;
	@%p3 bra 	$L__BB0_3;
$L__BB0_4:
	setp.eq.s32 	%p4, %r2, 0;
	@%p4 bra 	$L__BB0_7;
	mov.b32 	%r148, 0;
$L__BB0_6:
	.pragma "nounroll";
	shl.b32 	%r149, %r149, 1;
	add.s32 	%r148, %r148, 1;
	setp.ne.s32 	%p5, %r148, %r2;
	@%p5 bra 	$L__BB0_6;
$L__BB0_7:
	mov.u32 	%r65, %tid.y;
	mov.u32 	%r66, %ntid.y;
	mov.u32 	%r67, %ctaid.y;
	mad.lo.s32 	%r68, %r67, %r66, %r65;
	mov.u32 	%r69, %tid.z;
	mov.u32 	%r70, %ntid.z;
	mov.u32 	%r71, %ctaid.z;
	mad.lo.s32 	%r72, %r71, %r70, %r69;
	mad.lo.s32 	%r74, %r68, 80, %r72;
	mad.lo.s32 	%r15, %r1, 4800, %r74;
	shl.b32 	%r150, %r68, 3;
	shl.b32 	%r17, %r72, 3;
	add.s32 	%r18, %r149, %r150;
	setp.gt.u32 	%p6, %r18, 479;
	add.s32 	%r19, %r149, %r17;
	setp.gt.u32 	%p7, %r19, 639;
	or.pred  	%p8, %p6, %p7;
	mov.b32 	%r164, 0;
	@%p8 bra 	$L__BB0_23;
	add.s32 	%r76, %r17, 1;
	max.u32 	%r77, %r19, %r76;
	sub.s32 	%r78, %r77, %r17;
	and.b32  	%r20, %r78, 15;
	add.s32 	%r21, %r20, -1;
	and.b32  	%r22, %r77, 7;
	add.s32 	%r23, %r22, -1;
	sub.s32 	%r24, %r17, %r77;
	and.b32  	%r25, %r77, 3;
	and.b32  	%r79, %r78, -16;
	neg.s32 	%r26, %r79;
	add.s64 	%rd2, %rd1, 7;
	mov.b32 	%r164, 0;
$L__BB0_9:
	setp.gt.u32 	%p9, %r24, -16;
	mul.lo.s32 	%r29, %r150, 640;
	mov.u32 	%r156, %r17;
	@%p9 bra 	$L__BB0_12;
	add.s32 	%r81, %r17, %r29;
	cvt.u64.u32 	%rd9, %r81;
	add.s64 	%rd30, %rd2, %rd9;
	mov.u32 	%r152, %r26;
	mov.u32 	%r156, %r17;
$L__BB0_11:
	.pragma "nounroll";
	ld.global.u8 	%rs1, [%rd30+-7];
	setp.ne.s16 	%p10, %rs1, 0;
	selp.u32 	%r82, 1, 0, %p10;
	add.s32 	%r83, %r164, %r82;
	ld.global.u8 	%rs2, [%rd30+-6];
	setp.ne.s16 	%p11, %rs2, 0;
	selp.u32 	%r84, 1, 0, %p11;
	add.s32 	%r85, %r83, %r84;
	ld.global.u8 	%rs3, [%rd30+-5];
	setp.ne.s16 	%p12, %rs3, 0;
	selp.u32 	%r86, 1, 0, %p12;
	add.s32 	%r87, %r85, %r86;
	ld.global.u8 	%rs4, [%rd30+-4];
	setp.ne.s16 	%p13, %rs4, 0;
	selp.u32 	%r88, 1, 0, %p13;
	add.s32 	%r89, %r87, %r88;
	ld.global.u8 	%rs5, [%rd30+-3];
	setp.ne.s16 	%p14, %rs5, 0;
	selp.u32 	%r90, 1, 0, %p14;
	add.s32 	%r91, %r89, %r90;
	ld.global.u8 	%rs6, [%rd30+-2];
	setp.ne.s16 	%p15, %rs6, 0;
	selp.u32 	%r92, 1, 0, %p15;
	add.s32 	%r93, %r91, %r92;
	ld.global.u8 	%rs7, [%rd30+-1];
	setp.ne.s16 	%p16, %rs7, 0;
	selp.u32 	%r94, 1, 0, %p16;
	add.s32 	%r95, %r93, %r94;
	ld.global.u8 	%rs8, [%rd30];
	setp.ne.s16 	%p17, %rs8, 0;
	selp.u32 	%r96, 1, 0, %p17;
	add.s32 	%r97, %r95, %r96;
	ld.global.u8 	%rs9, [%rd30+1];
	setp.ne.s16 	%p18, %rs9, 0;
	selp.u32 	%r98, 1, 0, %p18;
	add.s32 	%r99, %r97, %r98;
	ld.global.u8 	%rs10, [%rd30+2];
	setp.ne.s16 	%p19, %rs10, 0;
	selp.u32 	%r100, 1, 0, %p19;
	add.s32 	%r101, %r99, %r100;
	ld.global.u8 	%rs11, [%rd30+3];
	setp.ne.s16 	%p20, %rs11, 0;
	selp.u32 	%r102, 1, 0, %p20;
	add.s32 	%r103, %r101, %r102;
	ld.global.u8 	%rs12, [%rd30+4];
	setp.ne.s16 	%p21, %rs12, 0;
	selp.u32 	%r104, 1, 0, %p21;
	add.s32 	%r105, %r103, %r104;
	ld.global.u8 	%rs13, [%rd30+5];
	setp.ne.s16 	%p22, %rs13, 0;
	selp.u32 	%r106, 1, 0, %p22;
	add.s32 	%r107, %r105, %r106;
	ld.global.u8 	%rs14, [%rd30+6];
	setp.ne.s16 	%p23, %rs14, 0;
	selp.u32 	%r108, 1, 0, %p23;
	add.s32 	%r109, %r107, %r108;
	ld.global.u8 	%rs15, [%rd30+7];
	setp.ne.s16 	%p24, %rs15, 0;
	selp.u32 	%r110, 1, 0, %p24;
	add.s32 	%r111, %r109, %r110;
	ld.global.u8 	%rs16, [%rd30+8];
	setp.ne.s16 	%p25, %rs16, 0;
	selp.u32 	%r112, 1, 0, %p25;
	add.s32 	%r164, %r111, %r112;
	add.s32 	%r156, %r156, 16;
	add.s32 	%r152, %r152, 16;
	add.s64 	%rd30, %rd30, 16;
	setp.ne.s32 	%p26, %r152, 0;
	@%p26 bra 	$L__BB0_11;
$L__BB0_12:
	setp.eq.s32 	%p27, %r20, 0;
	@%p27 bra 	$L__BB0_22;
	setp.lt.u32 	%p28, %r21, 7;
	@%p28 bra 	$L__BB0_15;
	add.s32 	%r114, %r156, %r29;
	cvt.u64.u32 	%rd10, %r114;
	add.s64 	%rd11, %rd1, %rd10;
	ld.global.u8 	%rs17, [%rd11];
	setp.ne.s16 	%p29, %rs17, 0;
	selp.u32 	%r115, 1, 0, %p29;
	add.s32 	%r116, %r164, %r115;
	cvt.u64.u32 	%rd12, %r29;
	cvt.u64.u32 	%rd13, %r156;
	add.s64 	%rd14, %rd13, %rd12;
	add.s64 	%rd15, %rd1, %rd14;
	ld.global.u8 	%rs18, [%rd15+1];
	setp.ne.s16 	%p30, %rs18, 0;
	selp.u32 	%r117, 1, 0, %p30;
	add.s32 	%r118, %r116, %r117;
	ld.global.u8 	%rs19, [%rd15+2];
	setp.ne.s16 	%p31, %rs19, 0;
	selp.u32 	%r119, 1, 0, %p31;
	add.s32 	%r120, %r118, %r119;
	ld.global.u8 	%rs20, [%rd15+3];
	setp.ne.s16 	%p32, %rs20, 0;
	selp.u32 	%r121, 1, 0, %p32;
	add.s32 	%r122, %r120, %r121;
	ld.global.u8 	%rs21, [%rd15+4];
	setp.ne.s16 	%p33, %rs21, 0;
	selp.u32 	%r123, 1, 0, %p33;
	add.s32 	%r124, %r122, %r123;
	ld.global.u8 	%rs22, [%rd15+5];
	setp.ne.s16 	%p34, %rs22, 0;
	selp.u32 	%r125, 1, 0, %p34;
	add.s32 	%r126, %r124, %r125;
	ld.global.u8 	%rs23, [%rd15+6];
	setp.ne.s16 	%p35, %rs23, 0;
	selp.u32 	%r127, 1, 0, %p35;
	add.s32 	%r128, %r126, %r127;
	ld.global.u8 	%rs24, [%rd15+7];
	setp.ne.s16 	%p36, %rs24, 0;
	selp.u32 	%r129, 1, 0, %p36;
	add.s32 	%r164, %r128, %r129;
	add.s32 	%r156, %r156, 8;
$L__BB0_15:
	setp.eq.s32 	%p37, %r22, 0;
	@%p37 bra 	$L__BB0_22;
	setp.lt.u32 	%p38, %r23, 3;
	@%p38 bra 	$L__BB0_18;
	add.s32 	%r131, %r156, %r29;
	cvt.u64.u32 	%rd16, %r131;
	add.s64 	%rd17, %rd1, %rd16;
	ld.global.u8 	%rs25, [%rd17];
	setp.ne.s16 	%p39, %rs25, 0;
	selp.u32 	%r132, 1, 0, %p39;
	add.s32 	%r133, %r164, %r132;
	cvt.u64.u32 	%rd18, %r29;
	cvt.u64.u32 	%rd19, %r156;
	add.s64 	%rd20, %rd19, %rd18;
	add.s64 	%rd21, %rd1, %rd20;
	ld.global.u8 	%rs26, [%rd21+1];
	setp.ne.s16 	%p40, %rs26, 0;
	selp.u32 	%r134, 1, 0, %p40;
	add.s32 	%r135, %r133, %r134;
	ld.global.u8 	%rs27, [%rd21+2];
	setp.ne.s16 	%p41, %rs27, 0;
	selp.u32 	%r136, 1, 0, %p41;
	add.s32 	%r137, %r135, %r136;
	ld.global.u8 	%rs28, [%rd21+3];
	setp.ne.s16 	%p42, %rs28, 0;
	selp.u32 	%r138, 1, 0, %p42;
	add.s32 	%r164, %r137, %r138;
	add.s32 	%r156, %r156, 4;
$L__BB0_18:
	setp.eq.s32 	%p43, %r25, 0;
	@%p43 bra 	$L__BB0_22;
	setp.eq.s32 	%p44, %r25, 1;
	add.s32 	%r139, %r156, %r29;
	cvt.u64.u32 	%rd22, %r139;
	add.s64 	%rd23, %rd1, %rd22;
	ld.global.u8 	%rs29, [%rd23];
	setp.ne.s16 	%p45, %rs29, 0;
	selp.u32 	%r140, 1, 0, %p45;
	add.s32 	%r164, %r164, %r140;
	@%p44 bra 	$L__BB0_22;
	setp.eq.s32 	%p46, %r25, 2;
	cvt.u64.u32 	%rd24, %r29;
	cvt.u64.u32 	%rd25, %r156;
	add.s64 	%rd26, %rd25, %rd24;
	add.s64 	%rd6, %rd1, %rd26;
	ld.global.u8 	%rs30, [%rd6+1];
	setp.ne.s16 	%p47, %rs30, 0;
	selp.u32 	%r141, 1, 0, %p47;
	add.s32 	%r164, %r164, %r141;
	@%p46 bra 	$L__BB0_22;
	ld.global.u8 	%rs31, [%rd6+2];
	setp.ne.s16 	%p48, %rs31, 0;
	selp.u32 	%r142, 1, 0, %p48;
	add.s32 	%r164, %r164, %r142;
$L__BB0_22:
	add.s32 	%r150, %r150, 1;
	setp.lt.u32 	%p49, %r150, %r18;
	@%p49 bra 	$L__BB0_9;
$L__BB0_23:
	cvta.to.global.u64 	%rd27, %rd7;
	mul.wide.s32 	%rd28, %r15, 4;
	add.s64 	%rd29, %rd27, %rd28;
	st.global.u32 	[%rd29], %r164;
	ret;

}
	// .globl	_Z12loop_2d_bboxPiS_
.visible .entry _Z12loop_2d_bboxPiS_(
	.param .u64 .ptr .align 1 _Z12loop_2d_bboxPiS__param_0,
	.param .u64 .ptr .align 1 _Z12loop_2d_bboxPiS__param_1
)
{
	.reg .pred 	%p<43>;
	.reg .b32 	%r<99>;
	.reg .b32 	%f<12>;
	.reg .b64 	%rd<7>;

	ld.param.u64 	%rd3, [_Z12loop_2d_bboxPiS__param_0];
	ld.param.u64 	%rd4, [_Z12loop_2d_bboxPiS__param_1];
	cvta.to.global.u64 	%rd1, %rd3;
	cvta.to.global.u64 	%rd2, %rd4;
	mov.b32 	%r88, 0;
	mov.f32 	%f10, 0f00000000;
	mov.f32 	%f9, 0f43730000;
$L__BB1_1:
	div.rn.f32 	%f9, %f9, 0f40400000;
	mul.lo.s32 	%r2, %r88, 4800;
	mov.b32 	%r89, 0;
	mov.u32 	%r95, %r89;
	mov.u32 	%r96, %r89;
	mov.u32 	%r97, %r89;
	mov.u32 	%r98, %r89;
$L__BB1_2:
	mad.lo.s32 	%r8, %r89, 80, %r2;
	shl.b32 	%r9, %r89, 3;
	mov.b32 	%r94, 0;
$L__BB1_3:
	add.s32 	%r25, %r8, %r94;
	mul.wide.u32 	%rd5, %r25, 4;
	add.s64 	%rd6, %rd1, %rd5;
	ld.global.u32 	%r26, [%rd6];
	setp.gt.s32 	%p1, %r26, %r95;
	shl.b32 	%r27, %r94, 3;
	selp.b32 	%r28, %r27, %r97, %p1;
	max.s32 	%r29, %r26, %r95;
	ld.global.u32 	%r30, [%rd6+4];
	setp.gt.s32 	%p2, %r30, %r29;
	add.s32 	%r31, %r27, 8;
	or.pred  	%p3, %p1, %p2;
	selp.b32 	%r32, %r31, %r28, %p2;
	max.s32 	%r33, %r30, %r29;
	ld.global.u32 	%r34, [%rd6+8];
	setp.gt.s32 	%p5, %r34, %r33;
	add.s32 	%r35, %r27, 16;
	selp.b32 	%r36, %r35, %r32, %p5;
	max.s32 	%r37, %r34, %r33;
	ld.global.u32 	%r38, [%rd6+12];
	setp.gt.s32 	%p6, %r38, %r37;
	add.s32 	%r39, %r27, 24;
	or.pred  	%p7, %p5, %p6;
	selp.b32 	%r40, %r39, %r36, %p6;
	max.s32 	%r41, %r38, %r37;
	ld.global.u32 	%r42, [%rd6+16];
	setp.gt.s32 	%p9, %r42, %r41;
	add.s32 	%r43, %r27, 32;
	selp.b32 	%r44, %r43, %r40, %p9;
	max.s32 	%r45, %r42, %r41;
	ld.global.u32 	%r46, [%rd6+20];
	setp.gt.s32 	%p10, %r46, %r45;
	add.s32 	%r47, %r27, 40;
	or.pred  	%p11, %p9, %p10;
	selp.b32 	%r48, %r47, %r44, %p10;
	max.s32 	%r49, %r46, %r45;
	ld.global.u32 	%r50, [%rd6+24];
	setp.gt.s32 	%p13, %r50, %r49;
	add.s32 	%r51, %r27, 48;
	selp.b32 	%r52, %r51, %r48, %p13;
	max.s32 	%r53, %r50, %r49;
	ld.global.u32 	%r54, [%rd6+28];
	setp.gt.s32 	%p14, %r54, %r53;
	add.s32 	%r55, %r27, 56;
	or.pred  	%p15, %p13, %p14;
	selp.b32 	%r56, %r55, %r52, %p14;
	max.s32 	%r57, %r54, %r53;
	ld.global.u32 	%r58, [%rd6+32];
	setp.gt.s32 	%p17, %r58, %r57;
	add.s32 	%r59, %r27, 64;
	selp.b32 	%r60, %r59, %r56, %p17;
	max.s32 	%r61, %r58, %r57;
	ld.global.u32 	%r62, [%rd6+36];
	setp.gt.s32 	%p18, %r62, %r61;
	add.s32 	%r63, %r27, 72;
	or.pred  	%p19, %p17, %p18;
	selp.b32 	%r64, %r63, %r60, %p18;
	max.s32 	%r65, %r62, %r61;
	ld.global.u32 	%r66, [%rd6+40];
	setp.gt.s32 	%p21, %r66, %r65;
	add.s32 	%r67, %r27, 80;
	selp.b32 	%r68, %r67, %r64, %p21;
	max.s32 	%r69, %r66, %r65;
	ld.global.u32 	%r70, [%rd6+44];
	setp.gt.s32 	%p22, %r70, %r69;
	add.s32 	%r71, %r27, 88;
	or.pred  	%p23, %p21, %p22;
	selp.b32 	%r72, %r71, %r68, %p22;
	max.s32 	%r73, %r70, %r69;
	ld.global.u32 	%r74, [%rd6+48];
	setp.gt.s32 	%p25, %r74, %r73;
	add.s32 	%r75, %r27, 96;
	selp.b32 	%r76, %r75, %r72, %p25;
	max.s32 	%r77, %r74, %r73;
	ld.global.u32 	%r78, [%rd6+52];
	setp.gt.s32 	%p26, %r78, %r77;
	add.s32 	%r79, %r27, 104;
	or.pred  	%p27, %p25, %p26;
	selp.b32 	%r80, %r79, %r76, %p26;
	max.s32 	%r81, %r78, %r77;
	ld.global.u32 	%r82, [%rd6+56];
	setp.gt.s32 	%p29, %r82, %r81;
	add.s32 	%r83, %r27, 112;
	selp.b32 	%r84, %r83, %r80, %p29;
	max.s32 	%r85, %r82, %r81;
	ld.global.u32 	%r86, [%rd6+60];
	setp.gt.s32 	%p30, %r86, %r85;
	add.s32 	%r87, %r27, 120;
	or.pred  	%p31, %p29, %p30;
	or.pred  	%p32, %p31, %p27;
	or.pred  	%p33, %p32, %p23;
	or.pred  	%p34, %p33, %p19;
	or.pred  	%p35, %p34, %p15;
	or.pred  	%p36, %p35, %p11;
	or.pred  	%p37, %p36, %p7;
	or.pred  	%p38, %p37, %p3;
	selp.b32 	%r98, %r88, %r98, %p38;
	selp.b32 	%r97, %r87, %r84, %p30;
	selp.b32 	%r96, %r9, %r96, %p38;
	max.s32 	%r95, %r86, %r85;
	add.s32 	%r94, %r94, 16;
	setp.ne.s32 	%p39, %r94, 80;
	@%p39 bra 	$L__BB1_3;
	add.s32 	%r89, %r89, 1;
	setp.ne.s32 	%p40, %r89, 60;
	@%p40 bra 	$L__BB1_2;
	cvt.rn.f32.u32 	%f8, %r95;
	mul.f32 	%f4, %f9, %f8;
	setp.leu.f32 	%p41, %f4, %f10;
	@%p41 bra 	$L__BB1_7;
	st.global.u32 	[%rd2], %r96;
	st.global.u32 	[%rd2+4], %r97;
	st.global.u32 	[%rd2+8], %r98;
	mov.f32 	%f10, %f4;
$L__BB1_7:
	add.s32 	%r88, %r88, 1;
	setp.ne.s32 	%p42, %r88, 4;
	@%p42 bra 	$L__BB1_1;
	ret;

}
	// .globl	_Z13para_find_locPfiPiS_
.visible .entry _Z13para_find_locPfiPiS_(
	.param .u64 .ptr .align 1 _Z13para_find_locPfiPiS__param_0,
	.param .u32 _Z13para_find_locPfiPiS__param_1,
	.param .u64 .ptr .align 1 _Z13para_find_locPfiPiS__param_2,
	.param .u64 .ptr .align 1 _Z13para_find_locPfiPiS__param_3
)
{
	.reg .pred 	%p<41>;
	.reg .b32 	%r<79>;
	.reg .b32 	%f<87>;
	.reg .b64 	%rd<19>;

	ld.param.u64 	%rd8, [_Z13para_find_locPfiPiS__param_0];
	ld.param.u32 	%r31, [_Z13para_find_locPfiPiS__param_1];
	ld.param.u64 	%rd9, [_Z13para_find_locPfiPiS__param_2];
	ld.param.u64 	%rd10, [_Z13para_find_locPfiPiS__param_3];
	cvta.to.global.u64 	%rd1, %rd8;
	cvta.to.global.u64 	%rd2, %rd9;
	cvta.to.global.u64 	%rd11, %rd10;
	mov.u32 	%r32, %ctaid.x;
	mov.u32 	%r33, %ntid.x;
	mov.u32 	%r34, %tid.x;
	mad.lo.s32 	%r1, %r32, %r33, %r34;
	mov.u32 	%r35, %ctaid.y;
	mov.u32 	%r36, %ntid.y;
	mov.u32 	%r37, %tid.y;
	mad.lo.s32 	%r2, %r35, %r36, %r37;
	mov.u32 	%r38, %ctaid.z;
	mov.u32 	%r39, %ntid.z;
	mov.u32 	%r40, %tid.z;
	mad.lo.s32 	%r3, %r38, %r39, %r40;
	ld.global.f32 	%f11, [%rd11];
	ld.global.f32 	%f12, [%rd11+8];
	ld.global.f32 	%f13, [%rd11+16];
	ld.global.f32 	%f14, [%rd11+4];
	ld.global.f32 	%f15, [%rd11+12];
	ld.global.f32 	%f17, [%rd11+20];
	mul.lo.s32 	%r41, %r1, 10;
	cvt.rn.f32.s32 	%f19, %r41;
	add.f32 	%f1, %f11, %f19;
	mul.lo.s32 	%r42, %r2, 10;
	cvt.rn.f32.u32 	%f20, %r42;
	add.f32 	%f21, %f12, %f20;
	mul.lo.s32 	%r43, %r3, 10;
	cvt.rn.f32.u32 	%f22, %r43;
	add.f32 	%f23, %f13, %f22;
	setp.gt.f32 	%p1, %f1, %f14;
	setp.gt.f32 	%p2, %f21, %f15;
	or.pred  	%p3, %p1, %p2;
	setp.gt.f32 	%p4, %f23, %f17;
	or.pred  	%p5, %p3, %p4;
	@%p5 bra 	$L__BB2_25;
	setp.lt.s32 	%p6, %r31, 1;
	mov.b32 	%r66, 0;
	@%p6 bra 	$L__BB2_23;
	and.b32  	%r4, %r31, 3;
	setp.lt.u32 	%p7, %r31, 4;
	mov.b32 	%r71, 0;
	mov.u32 	%r66, %r71;
	@%p7 bra 	$L__BB2_13;
	and.b32  	%r71, %r31, 2147483644;
	neg.s32 	%r64, %r71;
	add.s64 	%rd18, %rd1, 24;
	mov.b32 	%r66, 0;
$L__BB2_4:
	.pragma "nounroll";
	ld.global.f32 	%f4, [%rd18+-16];
	setp.gt.f32 	%p8, %f4, %f23;
	@%p8 bra 	$L__BB2_6;
	ld.global.f32 	%f24, [%rd18+-20];
	ld.global.f32 	%f25, [%rd18+-24];
	sub.f32 	%f26, %f25, %f1;
	mul.f32 	%f27, %f26, %f26;
	sub.f32 	%f28, %f24, %f21;
	fma.rn.f32 	%f29, %f28, %f28, %f27;
	sub.f32 	%f30, %f4, %f23;
	fma.rn.f32 	%f31, %f30, %f30, %f29;
	sqrt.rn.f32 	%f32, %f31;
	setp.ge.f32 	%p9, %f32, 0f42480000;
	setp.le.f32 	%p10, %f32, 0f42540000;
	and.pred  	%p11, %p9, %p10;
	selp.u32 	%r48, 1, 0, %p11;
	add.s32 	%r66, %r66, %r48;
$L__BB2_6:
	ld.global.f32 	%f5, [%rd18+-4];
	setp.gt.f32 	%p12, %f5, %f23;
	@%p12 bra 	$L__BB2_8;
	ld.global.f32 	%f33, [%rd18+-8];
	ld.global.f32 	%f34, [%rd18+-12];
	sub.f32 	%f35, %f34, %f1;
	mul.f32 	%f36, %f35, %f35;
	sub.f32 	%f37, %f33, %f21;
	fma.rn.f32 	%f38, %f37, %f37, %f36;
	sub.f32 	%f39, %f5, %f23;
	fma.rn.f32 	%f40, %f39, %f39, %f38;
	sqrt.rn.f32 	%f41, %f40;
	setp.ge.f32 	%p13, %f41, 0f42480000;
	setp.le.f32 	%p14, %f41, 0f42540000;
	and.pred  	%p15, %p13, %p14;
	selp.u32 	%r49, 1, 0, %p15;
	add.s32 	%r66, %r66, %r49;
$L__BB2_8:
	ld.global.f32 	%f6, [%rd18+8];
	setp.gt.f32 	%p16, %f6, %f23;
	@%p16 bra 	$L__BB2_10;
	ld.global.f32 	%f42, [%rd18+4];
	ld.global.f32 	%f43, [%rd18];
	sub.f32 	%f44, %f43, %f1;
	mul.f32 	%f45, %f44, %f44;
	sub.f32 	%f46, %f42, %f21;
	fma.rn.f32 	%f47, %f46, %f46, %f45;
	sub.f32 	%f48, %f6, %f23;
	fma.rn.f32 	%f49, %f48, %f48, %f47;
	sqrt.rn.f32 	%f50, %f49;
	setp.ge.f32 	%p17, %f50, 0f42480000;
	setp.le.f32 	%p18, %f50, 0f42540000;
	and.pred  	%p19, %p17, %p18;
	selp.u32 	%r50, 1, 0, %p19;
	add.s32 	%r66, %r66, %r50;
$L__BB2_10:
	ld.global.f32 	%f7, [%rd18+20];
	setp.gt.f32 	%p20, %f7, %f23;
	@%p20 bra 	$L__BB2_12;
	ld.global.f32 	%f51, [%rd18+16];
	ld.global.f32 	%f52, [%rd18+12];
	sub.f32 	%f53, %f52, %f1;
	mul.f32 	%f54, %f53, %f53;
	sub.f32 	%f55, %f51, %f21;
	fma.rn.f32 	%f56, %f55, %f55, %f54;
	sub.f32 	%f57, %f7, %f23;
	fma.rn.f32 	%f58, %f57, %f57, %f56;
	sqrt.rn.f32 	%f59, %f58;
	setp.ge.f32 	%p21, %f59, 0f42480000;
	setp.le.f32 	%p22, %f59, 0f42540000;
	and.pred  	%p23, %p21, %p22;
	selp.u32 	%r51, 1, 0, %p23;
	add.s32 	%r66, %r66, %r51;
$L__BB2_12:
	add.s32 	%r64, %r64, 4;
	add.s64 	%rd18, %rd18, 48;
	setp.ne.s32 	%p24, %r64, 0;
	@%p24 bra 	$L__BB2_4;
$L__BB2_13:
	setp.eq.s32 	%p25, %r4, 0;
	@%p25 bra 	$L__BB2_23;
	setp.eq.s32 	%p26, %r4, 1;
	@%p26 bra 	$L__BB2_20;
	mul.lo.s32 	%r53, %r71, 3;
	mul.wide.u32 	%rd12, %r53, 4;
	add.s64 	%rd6, %rd1, %rd12;
	ld.global.f32 	%f8, [%rd6+8];
	setp.gt.f32 	%p27, %f8, %f23;
	@%p27 bra 	$L__BB2_17;
	ld.global.f32 	%f60, [%rd6+4];
	ld.global.f32 	%f61, [%rd6];
	sub.f32 	%f62, %f61, %f1;
	mul.f32 	%f63, %f62, %f62;
	sub.f32 	%f64, %f60, %f21;
	fma.rn.f32 	%f65, %f64, %f64, %f63;
	sub.f32 	%f66, %f8, %f23;
	fma.rn.f32 	%f67, %f66, %f66, %f65;
	sqrt.rn.f32 	%f68, %f67;
	setp.ge.f32 	%p28, %f68, 0f42480000;
	setp.le.f32 	%p29, %f68, 0f42540000;
	and.pred  	%p30, %p28, %p29;
	selp.u32 	%r54, 1, 0, %p30;
	add.s32 	%r66, %r66, %r54;
$L__BB2_17:
	ld.global.f32 	%f9, [%rd6+20];
	setp.gt.f32 	%p31, %f9, %f23;
	@%p31 bra 	$L__BB2_19;
	ld.global.f32 	%f69, [%rd6+16];
	ld.global.f32 	%f70, [%rd6+12];
	sub.f32 	%f71, %f70, %f1;
	mul.f32 	%f72, %f71, %f71;
	sub.f32 	%f73, %f69, %f21;
	fma.rn.f32 	%f74, %f73, %f73, %f72;
	sub.f32 	%f75, %f9, %f23;
	fma.rn.f32 	%f76, %f75, %f75, %f74;
	sqrt.rn.f32 	%f77, %f76;
	setp.ge.f32 	%p32, %f77, 0f42480000;
	setp.le.f32 	%p33, %f77, 0f42540000;
	and.pred  	%p34, %p32, %p33;
	selp.u32 	%r55, 1, 0, %p34;
	add.s32 	%r66, %r66, %r55;
$L__BB2_19:
	add.s32 	%r71, %r71, 2;
$L__BB2_20:
	and.b32  	%r56, %r31, 1;
	setp.eq.b32 	%p35, %r56, 1;
	not.pred 	%p36, %p35;
	@%p36 bra 	$L__BB2_23;
	mul.lo.s32 	%r57, %r71, 3;
	mul.wide.u32 	%rd13, %r57, 4;
	add.s64 	%rd7, %rd1, %rd13;
	ld.global.f32 	%f10, [%rd7+8];
	setp.gt.f32 	%p37, %f10, %f23;
	@%p37 bra 	$L__BB2_23;
	ld.global.f32 	%f78, [%rd7+4];
	ld.global.f32 	%f79, [%rd7];
	sub.f32 	%f80, %f79, %f1;
	mul.f32 	%f81, %f80, %f80;
	sub.f32 	%f82, %f78, %f21;
	fma.rn.f32 	%f83, %f82, %f82, %f81;
	sub.f32 	%f84, %f10, %f23;
	fma.rn.f32 	%f85, %f84, %f84, %f83;
	sqrt.rn.f32 	%f86, %f85;
	setp.ge.f32 	%p38, %f86, 0f42480000;
	setp.le.f32 	%p39, %f86, 0f42540000;
	and.pred  	%p40, %p38, %p39;
	selp.u32 	%r58, 1, 0, %p40;
	add.s32 	%r66, %r66, %r58;
$L__BB2_23:
	mad.lo.s32 	%r59, %r2, 400, %r3;
	mad.lo.s32 	%r60, %r1, 40000, %r59;
	mul.wide.s32 	%rd14, %r60, 4;
	add.s64 	%rd15, %rd2, %rd14;
	st.global.u32 	[%rd15], %r66;
$L__BB2_24:
	ret;
$L__BB2_25:
	mad.lo.s32 	%r61, %r2, 400, %r3;
	mad.lo.s32 	%r62, %r1, 40000, %r61;
	mul.wide.s32 	%rd16, %r62, 4;
	add.s64 	%rd17, %rd2, %rd16;
	mov.b32 	%r63, 0;
	st.global.u32 	[%rd17], %r63;
	bra.uni 	$L__BB2_24;

}
	// .globl	_Z15find_best_scorePiPfS0_
.visible .entry _Z15find_best_scorePiPfS0_(
	.param .u64 .ptr .align 1 _Z15find_best_scorePiPfS0__param_0,
	.param .u64 .ptr .align 1 _Z15find_best_scorePiPfS0__param_1,
	.param .u64 .ptr .align 1 _Z15find_best_scorePiPfS0__param_2
)
{
	.local .align 8 .b8 	__local_depot3[16];
	.reg .b64 	%SP;
	.reg .b64 	%SPL;
	.reg .pred 	%p<18>;
	.reg .b16 	%rs<4>;
	.reg .b32 	%r<80>;
	.reg .b32 	%f<64>;
	.reg .b64 	%rd<21>;

	mov.u64 	%SPL, __local_depot3;
	cvta.local.u64 	%SP, %SPL;
	ld.param.u64 	%rd7, [_Z15find_best_scorePiPfS0__param_0];
	ld.param.u64 	%rd8, [_Z15find_best_scorePiPfS0__param_1];
	ld.param.u64 	%rd9, [_Z15find_best_scorePiPfS0__param_2];
	cvta.to.global.u64 	%rd1, %rd7;
	cvta.to.global.u64 	%rd2, %rd8;
	cvta.to.global.u64 	%rd3, %rd9;
	add.u64 	%rd10, %SP, 0;
	add.u64 	%rd11, %SPL, 0;
	mov.b32 	%r42, -971227136;
	st.global.u32 	[%rd3], %r42;
	st.global.u32 	[%rd3+4], %r42;
	st.global.u32 	[%rd3+8], %r42;
	ld.global.f32 	%f3, [%rd2+4];
	ld.global.f32 	%f4, [%rd2];
	sub.f32 	%f5, %f3, %f4;
	div.rn.f32 	%f6, %f5, 0f41200000;
	cvt.rzi.s32.f32 	%r43, %f6;
	min.s32 	%r1, %r43, 100;
	ld.global.f32 	%f7, [%rd2+12];
	ld.global.f32 	%f8, [%rd2+8];
	sub.f32 	%f9, %f7, %f8;
	div.rn.f32 	%f10, %f9, 0f41200000;
	cvt.rzi.s32.f32 	%r2, %f10;
	min.s32 	%r3, %r2, 100;
	ld.global.f32 	%f11, [%rd2+20];
	ld.global.f32 	%f12, [%rd2+16];
	sub.f32 	%f13, %f11, %f12;
	div.rn.f32 	%f14, %f13, 0f41200000;
	cvt.rzi.s32.f32 	%r4, %f14;
	min.s32 	%r5, %r4, 100;
	st.local.v2.u32 	[%rd11], {%r1, %r3};
	st.local.u32 	[%rd11+8], %r5;
	mov.u64 	%rd12, $str;
	cvta.global.u64 	%rd13, %rd12;
	{ // callseq 0, 0
	.param .b64 param0;
	st.param.b64 	[param0], %rd13;
	.param .b64 param1;
	st.param.b64 	[param1], %rd10;
	.param .b32 retval0;
	call.uni (retval0), 
	vprintf, 
	(
	param0, 
	param1
	);
	ld.param.b32 	%r44, [retval0];
	} // callseq 0
	setp.lt.s32 	%p1, %r43, 1;
	@%p1 bra 	$L__BB3_27;
	and.b32  	%r6, %r5, 3;
	and.b32  	%r7, %r5, 124;
	cvt.u16.u32 	%rs1, %r5;
	shr.u16 	%rs2, %rs1, 2;
	and.b16  	%rs3, %rs2, 31;
	mul.wide.u16 	%r47, %rs3, 4;
	neg.s32 	%r8, %r47;
	add.s64 	%rd4, %rd1, 8;
	mov.b32 	%r61, 0;
	mov.u32 	%r69, %r61;
$L__BB3_2:
	setp.lt.s32 	%p2, %r2, 1;
	@%p2 bra 	$L__BB3_26;
	mul.lo.s32 	%r11, %r61, 40000;
	mul.lo.s32 	%r49, %r61, 10;
	cvt.rn.f32.u32 	%f1, %r49;
	mov.b32 	%r63, 0;
$L__BB3_4:
	setp.lt.s32 	%p3, %r4, 1;
	@%p3 bra 	$L__BB3_25;
	setp.lt.s32 	%p4, %r4, 4;
	mad.lo.s32 	%r14, %r63, 400, %r11;
	mul.lo.s32 	%r52, %r63, 10;
	cvt.rn.f32.u32 	%f2, %r52;
	mov.b32 	%r74, 0;
	@%p4 bra 	$L__BB3_16;
	mov.b32 	%r67, 20;
	mov.u32 	%r65, %r14;
	mov.u32 	%r66, %r8;
$L__BB3_7:
	mul.wide.u32 	%rd14, %r65, 4;
	add.s64 	%rd5, %rd4, %rd14;
	ld.global.u32 	%r19, [%rd5+-8];
	setp.ge.s32 	%p5, %r69, %r19;
	@%p5 bra 	$L__BB3_9;
	ld.global.f32 	%f15, [%rd2];
	add.f32 	%f16, %f15, %f1;
	st.global.f32 	[%rd3], %f16;
	ld.global.f32 	%f17, [%rd2+8];
	add.f32 	%f18, %f17, %f2;
	st.global.f32 	[%rd3+4], %f18;
	ld.global.f32 	%f19, [%rd2+16];
	add.s32 	%r54, %r67, -20;
	cvt.rn.f32.u32 	%f20, %r54;
	add.f32 	%f21, %f19, %f20;
	st.global.f32 	[%rd3+8], %f21;
	mov.u32 	%r69, %r19;
$L__BB3_9:
	ld.global.u32 	%r21, [%rd5+-4];
	setp.ge.s32 	%p6, %r69, %r21;
	@%p6 bra 	$L__BB3_11;
	ld.global.f32 	%f22, [%rd2];
	add.f32 	%f23, %f22, %f1;
	st.global.f32 	[%rd3], %f23;
	ld.global.f32 	%f24, [%rd2+8];
	add.f32 	%f25, %f24, %f2;
	st.global.f32 	[%rd3+4], %f25;
	ld.global.f32 	%f26, [%rd2+16];
	add.s32 	%r55, %r67, -10;
	cvt.rn.f32.u32 	%f27, %r55;
	add.f32 	%f28, %f26, %f27;
	st.global.f32 	[%rd3+8], %f28;
	mov.u32 	%r69, %r21;
$L__BB3_11:
	ld.global.u32 	%r23, [%rd5];
	setp.ge.s32 	%p7, %r69, %r23;
	@%p7 bra 	$L__BB3_13;
	ld.global.f32 	%f29, [%rd2];
	add.f32 	%f30, %f29, %f1;
	st.global.f32 	[%rd3], %f30;
	ld.global.f32 	%f31, [%rd2+8];
	add.f32 	%f32, %f31, %f2;
	st.global.f32 	[%rd3+4], %f32;
	ld.global.f32 	%f33, [%rd2+16];
	cvt.rn.f32.u32 	%f34, %r67;
	add.f32 	%f35, %f33, %f34;
	st.global.f32 	[%rd3+8], %f35;
	mov.u32 	%r69, %r23;
$L__BB3_13:
	ld.global.u32 	%r25, [%rd5+4];
	setp.ge.s32 	%p8, %r69, %r25;
	@%p8 bra 	$L__BB3_15;
	ld.global.f32 	%f36, [%rd2];
	add.f32 	%f37, %f36, %f1;
	st.global.f32 	[%rd3], %f37;
	ld.global.f32 	%f38, [%rd2+8];
	add.f32 	%f39, %f38, %f2;
	st.global.f32 	[%rd3+4], %f39;
	ld.global.f32 	%f40, [%rd2+16];
	add.s32 	%r56, %r67, 10;
	cvt.rn.f32.u32 	%f41, %r56;
	add.f32 	%f42, %f40, %f41;
	st.global.f32 	[%rd3+8], %f42;
	mov.u32 	%r69, %r25;
$L__BB3_15:
	add.s32 	%r67, %r67, 40;
	add.s32 	%r66, %r66, 4;
	add.s32 	%r65, %r65, 4;
	setp.ne.s32 	%p9, %r66, 0;
	mov.u32 	%r74, %r7;
	@%p9 bra 	$L__BB3_7;
$L__BB3_16:
	setp.eq.s32 	%p10, %r6, 0;
	@%p10 bra 	$L__BB3_25;
	add.s32 	%r57, %r14, %r74;
	mul.wide.u32 	%rd15, %r57, 4;
	add.s64 	%rd16, %rd1, %rd15;
	ld.global.u32 	%r33, [%rd16];
	setp.ge.s32 	%p11, %r69, %r33;
	@%p11 bra 	$L__BB3_19;
	ld.global.f32 	%f43, [%rd2];
	add.f32 	%f44, %f43, %f1;
	st.global.f32 	[%rd3], %f44;
	ld.global.f32 	%f45, [%rd2+8];
	add.f32 	%f46, %f45, %f2;
	st.global.f32 	[%rd3+4], %f46;
	ld.global.f32 	%f47, [%rd2+16];
	mul.lo.s32 	%r58, %r74, 10;
	cvt.rn.f32.u32 	%f48, %r58;
	add.f32 	%f49, %f47, %f48;
	st.global.f32 	[%rd3+8], %f49;
	mov.u32 	%r69, %r33;
$L__BB3_19:
	setp.eq.s32 	%p12, %r6, 1;
	@%p12 bra 	$L__BB3_25;
	cvt.u64.u32 	%rd17, %r14;
	cvt.u64.u32 	%rd18, %r74;
	add.s64 	%rd19, %rd17, %rd18;
	shl.b64 	%rd20, %rd19, 2;
	add.s64 	%rd6, %rd1, %rd20;
	ld.global.u32 	%r35, [%rd6+4];
	setp.ge.s32 	%p13, %r69, %r35;
	@%p13 bra 	$L__BB3_22;
	ld.global.f32 	%f50, [%rd2];
	add.f32 	%f51, %f50, %f1;
	st.global.f32 	[%rd3], %f51;
	ld.global.f32 	%f52, [%rd2+8];
	add.f32 	%f53, %f52, %f2;
	st.global.f32 	[%rd3+4], %f53;
	ld.global.f32 	%f54, [%rd2+16];
	mad.lo.s32 	%r59, %r74, 10, 10;
	cvt.rn.f32.u32 	%f55, %r59;
	add.f32 	%f56, %f54, %f55;
	st.global.f32 	[%rd3+8], %f56;
	mov.u32 	%r69, %r35;
$L__BB3_22:
	setp.eq.s32 	%p14, %r6, 2;
	@%p14 bra 	$L__BB3_25;
	ld.global.u32 	%r37, [%rd6+8];
	setp.ge.s32 	%p15, %r69, %r37;
	@%p15 bra 	$L__BB3_25;
	ld.global.f32 	%f57, [%rd2];
	add.f32 	%f58, %f57, %f1;
	st.global.f32 	[%rd3], %f58;
	ld.global.f32 	%f59, [%rd2+8];
	add.f32 	%f60, %f59, %f2;
	st.global.f32 	[%rd3+4], %f60;
	ld.global.f32 	%f61, [%rd2+16];
	mad.lo.s32 	%r60, %r74, 10, 20;
	cvt.rn.f32.u32 	%f62, %r60;
	add.f32 	%f63, %f61, %f62;
	st.global.f32 	[%rd3+8], %f63;
	mov.u32 	%r69, %r37;
$L__BB3_25:
	add.s32 	%r63, %r63, 1;
	setp.ne.s32 	%p16, %r63, %r3;
	@%p16 bra 	$L__BB3_4;
$L__BB3_26:
	add.s32 	%r61, %r61, 1;
	setp.ne.s32 	%p17, %r61, %r1;
	@%p17 bra 	$L__BB3_2;
$L__BB3_27:
	ret;

}
	// .globl	_Z18para_find_loc_finePfiPiS_
.visible .entry _Z18para_find_loc_finePfiPiS_(
	.param .u64 .ptr .align 1 _Z18para_find_loc_finePfiPiS__param_0,
	.param .u32 _Z18para_find_loc_finePfiPiS__param_1,
	.param .u64 .ptr .align 1 _Z18para_find_loc_finePfiPiS__param_2,
	.param .u64 .ptr .align 1 _Z18para_find_loc_finePfiPiS__param_3
)
{
	.reg .pred 	%p<41>;
	.reg .b32 	%r<79>;
	.reg .b32 	%f<87>;
	.reg .b64 	%rd<19>;

	ld.param.u64 	%rd8, [_Z18para_find_loc_finePfiPiS__param_0];
	ld.param.u32 	%r31, [_Z18para_find_loc_finePfiPiS__param_1];
	ld.param.u64 	%rd9, [_Z18para_find_loc_finePfiPiS__param_2];
	ld.param.u64 	%rd10, [_Z18para_find_loc_finePfiPiS__param_3];
	cvta.to.global.u64 	%rd1, %rd8;
	cvta.to.global.u64 	%rd2, %rd9;
	cvta.to.global.u64 	%rd11, %rd10;
	mov.u32 	%r32, %ctaid.x;
	mov.u32 	%r33, %ntid.x;
	mov.u32 	%r34, %tid.x;
	mad.lo.s32 	%r1, %r32, %r33, %r34;
	mov.u32 	%r35, %ctaid.y;
	mov.u32 	%r36, %ntid.y;
	mov.u32 	%r37, %tid.y;
	mad.lo.s32 	%r2, %r35, %r36, %r37;
	mov.u32 	%r38, %ctaid.z;
	mov.u32 	%r39, %ntid.z;
	mov.u32 	%r40, %tid.z;
	mad.lo.s32 	%r3, %r38, %r39, %r40;
	ld.global.f32 	%f11, [%rd11];
	ld.global.f32 	%f12, [%rd11+8];
	ld.global.f32 	%f13, [%rd11+16];
	ld.global.f32 	%f14, [%rd11+4];
	ld.global.f32 	%f15, [%rd11+12];
	ld.global.f32 	%f17, [%rd11+20];
	mul.lo.s32 	%r41, %r1, 5;
	cvt.rn.f32.s32 	%f19, %r41;
	add.f32 	%f1, %f11, %f19;
	mul.lo.s32 	%r42, %r2, 5;
	cvt.rn.f32.u32 	%f20, %r42;
	add.f32 	%f21, %f12, %f20;
	mul.lo.s32 	%r43, %r3, 5;
	cvt.rn.f32.u32 	%f22, %r43;
	add.f32 	%f23, %f13, %f22;
	setp.gt.f32 	%p1, %f1, %f14;
	setp.gt.f32 	%p2, %f21, %f15;
	or.pred  	%p3, %p1, %p2;
	setp.gt.f32 	%p4, %f23, %f17;
	or.pred  	%p5, %p3, %p4;
	@%p5 bra 	$L__BB4_25;
	setp.lt.s32 	%p6, %r31, 1;
	mov.b32 	%r66, 0;
	@%p6 bra 	$L__BB4_23;
	and.b32  	%r4, %r31, 3;
	setp.lt.u32 	%p7, %r31, 4;
	mov.b32 	%r71, 0;
	mov.u32 	%r66, %r71;
	@%p7 bra 	$L__BB4_13;
	and.b32  	%r71, %r31, 2147483644;
	neg.s32 	%r64, %r71;
	add.s64 	%rd18, %rd1, 24;
	mov.b32 	%r66, 0;
$L__BB4_4:
	.pragma "nounroll";
	ld.global.f32 	%f4, [%rd18+-16];
	setp.gt.f32 	%p8, %f4, %f23;
	@%p8 bra 	$L__BB4_6;
	ld.global.f32 	%f24, [%rd18+-20];
	ld.global.f32 	%f25, [%rd18+-24];
	sub.f32 	%f26, %f25, %f1;
	mul.f32 	%f27, %f26, %f26;
	sub.f32 	%f28, %f24, %f21;
	fma.rn.f32 	%f29, %f28, %f28, %f27;
	sub.f32 	%f30, %f4, %f23;
	fma.rn.f32 	%f31, %f30, %f30, %f29;
	sqrt.rn.f32 	%f32, %f31;
	setp.ge.f32 	%p9, %f32, 0f424C0000;
	setp.le.f32 	%p10, %f32, 0f42580000;
	and.pred  	%p11, %p9, %p10;
	selp.u32 	%r48, 1, 0, %p11;
	add.s32 	%r66, %r66, %r48;
$L__BB4_6:
	ld.global.f32 	%f5, [%rd18+-4];
	setp.gt.f32 	%p12, %f5, %f23;
	@%p12 bra 	$L__BB4_8;
	ld.global.f32 	%f33, [%rd18+-8];
	ld.global.f32 	%f34, [%rd18+-12];
	sub.f32 	%f35, %f34, %f1;
	mul.f32 	%f36, %f35, %f35;
	sub.f32 	%f37, %f33, %f21;
	fma.rn.f32 	%f38, %f37, %f37, %f36;
	sub.f32 	%f39, %f5, %f23;
	fma.rn.f32 	%f40, %f39, %f39, %f38;
	sqrt.rn.f32 	%f41, %f40;
	setp.ge.f32 	%p13, %f41, 0f424C0000;
	setp.le.f32 	%p14, %f41, 0f42580000;
	and.pred  	%p15, %p13, %p14;
	selp.u32 	%r49, 1, 0, %p15;
	add.s32 	%r66, %r66, %r49;
$L__BB4_8:
	ld.global.f32 	%f6, [%rd18+8];
	setp.gt.f32 	%p16, %f6, %f23;
	@%p16 bra 	$L__BB4_10;
	ld.global.f32 	%f42, [%rd18+4];
	ld.global.f32 	%f43, [%rd18];
	sub.f32 	%f44, %f43, %f1;
	mul.f32 	%f45, %f44, %f44;
	sub.f32 	%f46, %f42, %f21;
	fma.rn.f32 	%f47, %f46, %f46, %f45;
	sub.f32 	%f48, %f6, %f23;
	fma.rn.f32 	%f49, %f48, %f48, %f47;
	sqrt.rn.f32 	%f50, %f49;
	setp.ge.f32 	%p17, %f50, 0f424C0000;
	setp.le.f32 	%p18, %f50, 0f42580000;
	and.pred  	%p19, %p17, %p18;
	selp.u32 	%r50, 1, 0, %p19;
	add.s32 	%r66, %r66, %r50;
$L__BB4_10:
	ld.global.f32 	%f7, [%rd18+20];
	setp.gt.f32 	%p20, %f7, %f23;
	@%p20 bra 	$L__BB4_12;
	ld.global.f32 	%f51, [%rd18+16];
	ld.global.f32 	%f52, [%rd18+12];
	sub.f32 	%f53, %f52, %f1;
	mul.f32 	%f54, %f53, %f53;
	sub.f32 	%f55, %f51, %f21;
	fma.rn.f32 	%f56, %f55, %f55, %f54;
	sub.f32 	%f57, %f7, %f23;
	fma.rn.f32 	%f58, %f57, %f57, %f56;
	sqrt.rn.f32 	%f59, %f58;
	setp.ge.f32 	%p21, %f59, 0f424C0000;
	setp.le.f32 	%p22, %f59, 0f42580000;
	and.pred  	%p23, %p21, %p22;
	selp.u32 	%r51, 1, 0, %p23;
	add.s32 	%r66, %r66, %r51;
$L__BB4_12:
	add.s32 	%r64, %r64, 4;
	add.s64 	%rd18, %rd18, 48;
	setp.ne.s32 	%p24, %r64, 0;
	@%p24 bra 	$L__BB4_4;
$L__BB4_13:
	setp.eq.s32 	%p25, %r4, 0;
	@%p25 bra 	$L__BB4_23;
	setp.eq.s32 	%p26, %r4, 1;
	@%p26 bra 	$L__BB4_20;
	mul.lo.s32 	%r53, %r71, 3;
	mul.wide.u32 	%rd12, %r53, 4;
	add.s64 	%rd6, %rd1, %rd12;
	ld.global.f32 	%f8, [%rd6+8];
	setp.gt.f32 	%p27, %f8, %f23;
	@%p27 bra 	$L__BB4_17;
	ld.global.f32 	%f60, [%rd6+4];
	ld.global.f32 	%f61, [%rd6];
	sub.f32 	%f62, %f61, %f1;
	mul.f32 	%f63, %f62, %f62;
	sub.f32 	%f64, %f60, %f21;
	fma.rn.f32 	%f65, %f64, %f64, %f63;
	sub.f32 	%f66, %f8, %f23;
	fma.rn.f32 	%f67, %f66, %f66, %f65;
	sqrt.rn.f32 	%f68, %f67;
	setp.ge.f32 	%p28, %f68, 0f424C0000;
	setp.le.f32 	%p29, %f68, 0f42580000;
	and.pred  	%p30, %p28, %p29;
	selp.u32 	%r54, 1, 0, %p30;
	add.s32 	%r66, %r66, %r54;
$L__BB4_17:
	ld.global.f32 	%f9, [%rd6+20];
	setp.gt.f32 	%p31, %f9, %f23;
	@%p31 bra 	$L__BB4_19;
	ld.global.f32 	%f69, [%rd6+16];
	ld.global.f32 	%f70, [%rd6+12];
	sub.f32 	%f71, %f70, %f1;
	mul.f32 	%f72, %f71, %f71;
	sub.f32 	%f73, %f69, %f21;
	fma.rn.f32 	%f74, %f73, %f73, %f72;
	sub.f32 	%f75, %f9, %f23;
	fma.rn.f32 	%f76, %f75, %f75, %f74;
	sqrt.rn.f32 	%f77, %f76;
	setp.ge.f32 	%p32, %f77, 0f424C0000;
	setp.le.f32 	%p33, %f77, 0f42580000;
	and.pred  	%p34, %p32, %p33;
	selp.u32 	%r55, 1, 0, %p34;
	add.s32 	%r66, %r66, %r55;
$L__BB4_19:
	add.s32 	%r71, %r71, 2;
$L__BB4_20:
	and.b32  	%r56, %r31, 1;
	setp.eq.b32 	%p35, %r56, 1;
	not.pred 	%p36, %p35;
	@%p36 bra 	$L__BB4_23;
	mul.lo.s32 	%r57, %r71, 3;
	mul.wide.u32 	%rd13, %r57, 4;
	add.s64 	%rd7, %rd1, %rd13;
	ld.global.f32 	%f10, [%rd7+8];
	setp.gt.f32 	%p37, %f10, %f23;
	@%p37 bra 	$L__BB4_23;
	ld.global.f32 	%f78, [%rd7+4];
	ld.global.f32 	%f79, [%rd7];
	sub.f32 	%f80, %f79, %f1;
	mul.f32 	%f81, %f80, %f80;
	sub.f32 	%f82, %f78, %f21;
	fma.rn.f32 	%f83, %f82, %f82, %f81;
	sub.f32 	%f84, %f10, %f23;
	fma.rn.f32 	%f85, %f84, %f84, %f83;
	sqrt.rn.f32 	%f86, %f85;
	setp.ge.f32 	%p38, %f86, 0f424C0000;
	setp.le.f32 	%p39, %f86, 0f42580000;
	and.pred  	%p40, %p38, %p39;
	selp.u32 	%r58, 1, 0, %p40;
	add.s32 	%r66, %r66, %r58;
$L__BB4_23:
	mad.lo.s32 	%r59, %r2, 400, %r3;
	mad.lo.s32 	%r60, %r1, 40000, %r59;
	mul.wide.s32 	%rd14, %r60, 4;
	add.s64 	%rd15, %rd2, %rd14;
	st.global.u32 	[%rd15], %r66;
$L__BB4_24:
	ret;
$L__BB4_25:
	mad.lo.s32 	%r61, %r2, 400, %r3;
	mad.lo.s32 	%r62, %r1, 40000, %r61;
	mul.wide.s32 	%rd16, %r62, 4;
	add.s64 	%rd17, %rd2, %rd16;
	mov.b32 	%r63, 0;
	st.global.u32 	[%rd17], %r63;
	bra.uni 	$L__BB4_24;

}
	// .globl	_Z20find_best_score_finePiPfS0_
.visible .entry _Z20find_best_score_finePiPfS0_(
	.param .u64 .ptr .align 1 _Z20find_best_score_finePiPfS0__param_0,
	.param .u64 .ptr .align 1 _Z20find_best_score_finePiPfS0__param_1,
	.param .u64 .ptr .align 1 _Z20find_best_score_finePiPfS0__param_2
)
{
	.local .align 8 .b8 	__local_depot5[16];
	.reg .b64 	%SP;
	.reg .b64 	%SPL;
	.reg .pred 	%p<18>;
	.reg .b16 	%rs<4>;
	.reg .b32 	%r<80>;
	.reg .b32 	%f<64>;
	.reg .b64 	%rd<21>;

	mov.u64 	%SPL, __local_depot5;
	cvta.local.u64 	%SP, %SPL;
	ld.param.u64 	%rd7, [_Z20find_best_score_finePiPfS0__param_0];
	ld.param.u64 	%rd8, [_Z20find_best_score_finePiPfS0__param_1];
	ld.param.u64 	%rd9, [_Z20find_best_score_finePiPfS0__param_2];
	cvta.to.global.u64 	%rd1, %rd7;
	cvta.to.global.u64 	%rd2, %rd8;
	cvta.to.global.u64 	%rd3, %rd9;
	add.u64 	%rd10, %SP, 0;
	add.u64 	%rd11, %SPL, 0;
	mov.b32 	%r42, -971227136;
	st.global.u32 	[%rd3], %r42;
	st.global.u32 	[%rd3+4], %r42;
	st.global.u32 	[%rd3+8], %r42;
	ld.global.f32 	%f3, [%rd2+4];
	ld.global.f32 	%f4, [%rd2];
	sub.f32 	%f5, %f3, %f4;
	mul.f32 	%f6, %f5, 0f3F000000;
	cvt.rzi.s32.f32 	%r43, %f6;
	min.s32 	%r1, %r43, 100;
	ld.global.f32 	%f7, [%rd2+12];
	ld.global.f32 	%f8, [%rd2+8];
	sub.f32 	%f9, %f7, %f8;
	mul.f32 	%f10, %f9, 0f3F000000;
	cvt.rzi.s32.f32 	%r2, %f10;
	min.s32 	%r3, %r2, 100;
	ld.global.f32 	%f11, [%rd2+20];
	ld.global.f32 	%f12, [%rd2+16];
	sub.f32 	%f13, %f11, %f12;
	mul.f32 	%f14, %f13, 0f3F000000;
	cvt.rzi.s32.f32 	%r4, %f14;
	min.s32 	%r5, %r4, 400;
	st.local.v2.u32 	[%rd11], {%r1, %r3};
	st.local.u32 	[%rd11+8], %r5;
	mov.u64 	%rd12, $str;
	cvta.global.u64 	%rd13, %rd12;
	{ // callseq 1, 0
	.param .b64 param0;
	st.param.b64 	[param0], %rd13;
	.param .b64 param1;
	st.param.b64 	[param1], %rd10;
	.param .b32 retval0;
	call.uni (retval0), 
	vprintf, 
	(
	param0, 
	param1
	);
	ld.param.b32 	%r44, [retval0];
	} // callseq 1
	setp.lt.s32 	%p1, %r43, 1;
	@%p1 bra 	$L__BB5_27;
	and.b32  	%r6, %r5, 3;
	and.b32  	%r7, %r5, 508;
	cvt.u16.u32 	%rs1, %r5;
	shr.u16 	%rs2, %rs1, 2;
	and.b16  	%rs3, %rs2, 127;
	mul.wide.u16 	%r47, %rs3, 4;
	neg.s32 	%r8, %r47;
	add.s64 	%rd4, %rd1, 8;
	mov.b32 	%r61, 0;
	mov.u32 	%r69, %r61;
$L__BB5_2:
	setp.lt.s32 	%p2, %r2, 1;
	@%p2 bra 	$L__BB5_26;
	mul.lo.s32 	%r11, %r61, 40000;
	mul.lo.s32 	%r49, %r61, 5;
	cvt.rn.f32.u32 	%f1, %r49;
	mov.b32 	%r63, 0;
$L__BB5_4:
	setp.lt.s32 	%p3, %r4, 1;
	@%p3 bra 	$L__BB5_25;
	setp.lt.s32 	%p4, %r4, 4;
	mad.lo.s32 	%r14, %r63, 400, %r11;
	mul.lo.s32 	%r52, %r63, 5;
	cvt.rn.f32.u32 	%f2, %r52;
	mov.b32 	%r74, 0;
	@%p4 bra 	$L__BB5_16;
	mov.b32 	%r67, 10;
	mov.u32 	%r65, %r14;
	mov.u32 	%r66, %r8;
$L__BB5_7:
	mul.wide.u32 	%rd14, %r65, 4;
	add.s64 	%rd5, %rd4, %rd14;
	ld.global.u32 	%r19, [%rd5+-8];
	setp.ge.s32 	%p5, %r69, %r19;
	@%p5 bra 	$L__BB5_9;
	ld.global.f32 	%f15, [%rd2];
	add.f32 	%f16, %f15, %f1;
	st.global.f32 	[%rd3], %f16;
	ld.global.f32 	%f17, [%rd2+8];
	add.f32 	%f18, %f17, %f2;
	st.global.f32 	[%rd3+4], %f18;
	ld.global.f32 	%f19, [%rd2+16];
	add.s32 	%r54, %r67, -10;
	cvt.rn.f32.u32 	%f20, %r54;
	add.f32 	%f21, %f19, %f20;
	st.global.f32 	[%rd3+8], %f21;
	mov.u32 	%r69, %r19;
$L__BB5_9:
	ld.global.u32 	%r21, [%rd5+-4];
	setp.ge.s32 	%p6, %r69, %r21;
	@%p6 bra 	$L__BB5_11;
	ld.global.f32 	%f22, [%rd2];
	add.f32 	%f23, %f22, %f1;
	st.global.f32 	[%rd3], %f23;
	ld.global.f32 	%f24, [%rd2+8];
	add.f32 	%f25, %f24, %f2;
	st.global.f32 	[%rd3+4], %f25;
	ld.global.f32 	%f26, [%rd2+16];
	add.s32 	%r55, %r67, -5;
	cvt.rn.f32.u32 	%f27, %r55;
	add.f32 	%f28, %f26, %f27;
	st.global.f32 	[%rd3+8], %f28;
	mov.u32 	%r69, %r21;
$L__BB5_11:
	ld.global.u32 	%r23, [%rd5];
	setp.ge.s32 	%p7, %r69, %r23;
	@%p7 bra 	$L__BB5_13;
	ld.global.f32 	%f29, [%rd2];
	add.f32 	%f30, %f29, %f1;
	st.global.f32 	[%rd3], %f30;
	ld.global.f32 	%f31, [%rd2+8];
	add.f32 	%f32, %f31, %f2;
	st.global.f32 	[%rd3+4], %f32;
	ld.global.f32 	%f33, [%rd2+16];
	cvt.rn.f32.u32 	%f34, %r67;
	add.f32 	%f35, %f33, %f34;
	st.global.f32 	[%rd3+8], %f35;
	mov.u32 	%r69, %r23;
$L__BB5_13:
	ld.global.u32 	%r25, [%rd5+4];
	setp.ge.s32 	%p8, %r69, %r25;
	@%p8 bra 	$L__BB5_15;
	ld.global.f32 	%f36, [%rd2];
	add.f32 	%f37, %f36, %f1;
	st.global.f32 	[%rd3], %f37;
	ld.global.f32 	%f38, [%rd2+8];
	add.f32 	%f39, %f38, %f2;
	st.global.f32 	[%rd3+4], %f39;
	ld.global.f32 	%f40, [%rd2+16];
	add.s32 	%r56, %r67, 5;
	cvt.rn.f32.u32 	%f41, %r56;
	add.f32 	%f42, %f40, %f41;
	st.global.f32 	[%rd3+8], %f42;
	mov.u32 	%r69, %r25;
$L__BB5_15:
	add.s32 	%r67, %r67, 20;
	add.s32 	%r66, %r66, 4;
	add.s32 	%r65, %r65, 4;
	setp.ne.s32 	%p9, %r66, 0;
	mov.u32 	%r74, %r7;
	@%p9 bra 	$L__BB5_7;
$L__BB5_16:
	setp.eq.s32 	%p10, %r6, 0;
	@%p10 bra 	$L__BB5_25;
	add.s32 	%r57, %r14, %r74;
	mul.wide.u32 	%rd15, %r57, 4;
	add.s64 	%rd16, %rd1, %rd15;
	ld.global.u32 	%r33, [%rd16];
	setp.ge.s32 	%p11, %r69, %r33;
	@%p11 bra 	$L__BB5_19;
	ld.global.f32 	%f43, [%rd2];
	add.f32 	%f44, %f43, %f1;
	st.global.f32 	[%rd3], %f44;
	ld.global.f32 	%f45, [%rd2+8];
	add.f32 	%f46, %f45, %f2;
	st.global.f32 	[%rd3+4], %f46;
	ld.global.f32 	%f47, [%rd2+16];
	mul.lo.s32 	%r58, %r74, 5;
	cvt.rn.f32.u32 	%f48, %r58;
	add.f32 	%f49, %f47, %f48;
	st.global.f32 	[%rd3+8], %f49;
	mov.u32 	%r69, %r33;
$L__BB5_19:
	setp.eq.s32 	%p12, %r6, 1;
	@%p12 bra 	$L__BB5_25;
	cvt.u64.u32 	%rd17, %r14;
	cvt.u64.u32 	%rd18, %r74;
	add.s64 	%rd19, %rd17, %rd18;
	shl.b64 	%rd20, %rd19, 2;
	add.s64 	%rd6, %rd1, %rd20;
	ld.global.u32 	%r35, [%rd6+4];
	setp.ge.s32 	%p13, %r69, %r35;
	@%p13 bra 	$L__BB5_22;
	ld.global.f32 	%f50, [%rd2];
	add.f32 	%f51, %f50, %f1;
	st.global.f32 	[%rd3], %f51;
	ld.global.f32 	%f52, [%rd2+8];
	add.f32 	%f53, %f52, %f2;
	st.global.f32 	[%rd3+4], %f53;
	ld.global.f32 	%f54, [%rd2+16];
	mad.lo.s32 	%r59, %r74, 5, 5;
	cvt.rn.f32.u32 	%f55, %r59;
	add.f32 	%f56, %f54, %f55;
	st.global.f32 	[%rd3+8], %f56;
	mov.u32 	%r69, %r35;
$L__BB5_22:
	setp.eq.s32 	%p14, %r6, 2;
	@%p14 bra 	$L__BB5_25;
	ld.global.u32 	%r37, [%rd6+8];
	setp.ge.s32 	%p15, %r69, %r37;
	@%p15 bra 	$L__BB5_25;
	ld.global.f32 	%f57, [%rd2];
	add.f32 	%f58, %f57, %f1;
	st.global.f32 	[%rd3], %f58;
	ld.global.f32 	%f59, [%rd2+8];
	add.f32 	%f60, %f59, %f2;
	st.global.f32 	[%rd3+4], %f60;
	ld.global.f32 	%f61, [%rd2+16];
	mad.lo.s32 	%r60, %r74, 5, 10;
	cvt.rn.f32.u32 	%f62, %r60;
	add.f32 	%f63, %f61, %f62;
	st.global.f32 	[%rd3+8], %f63;
	mov.u32 	%r69, %r37;
$L__BB5_25:
	add.s32 	%r63, %r63, 1;
	setp.ne.s32 	%p16, %r63, %r3;
	@%p16 bra 	$L__BB5_4;
$L__BB5_26:
	add.s32 	%r61, %r61, 1;
	setp.ne.s32 	%p17, %r61, %r1;
	@%p17 bra 	$L__BB5_2;
$L__BB5_27:
	ret;

}


// ===== COMPILED SASS (sm_100) =====

	.target	sm_100

	.elftype	@"ET_EXEC"


//--------------------- .note.nv.tkinfo           --------------------------
	.section	.note.nv.tkinfo,"",@"SHT_NOTE"
	.sectionflags	@"SHF_NOTE_NV_TKINFO"
	.tkinfo
        /*0018*/ 	.word	0x00000002
        /*0030*/ 	.string	""
        /*0030*/ 	.string	"ptxas"
        /*0030*/ 	.string	"Cuda compilation tools, release 13.0, V13.0.88"
        /*0030*/ 	.string	"Build cuda_13.0.r13.0/compiler.36424714_0"
        /*0030*/ 	.string	"-arch sm_100 -m 64 "



//--------------------- .note.nv.cuinfo           --------------------------
	.section	.note.nv.cuinfo,"",@"SHT_NOTE"
	.sectionflags	@"SHF_NOTE_NV_CUINFO"
        /*0018*/ 	.short	0x0002
        /*001a*/ 	.short	0x0064
        /*001c*/ 	.short	0x0082
	.zero		2


//--------------------- .nv.info                  --------------------------
	.section	.nv.info,"",@"SHT_CUDA_INFO"
	.align	4


	//----- nvinfo : EIATTR_REGCOUNT
	.align		4
        /*0000*/ 	.byte	0x04, 0x2f
        /*0002*/ 	.short	(.L_2 - .L_1)
	.align		4
.L_1:
        /*0004*/ 	.word	index@(_Z10findwindowPbPi)
        /*0008*/ 	.word	0x0000001d


	//----- nvinfo : EIATTR_FRAME_SIZE
	.align		4
.L_2:
        /*000c*/ 	.byte	0x04, 0x11
        /*000e*/ 	.short	(.L_4 - .L_3)
	.align		4
.L_3:
        /*0010*/ 	.word	index@(_Z10findwindowPbPi)
        /*0014*/ 	.word	0x00000000


	//----- nvinfo : EIATTR_REGCOUNT
	.align		4
.L_4:
        /*0018*/ 	.byte	0x04, 0x2f
        /*001a*/ 	.short	(.L_6 - .L_5)
	.align		4
.L_5:
        /*001c*/ 	.word	index@(_Z12loop_2d_bboxPiS_)
        /*0020*/ 	.word	0x0000003f


	//----- nvinfo : EIATTR_FRAME_SIZE
	.align		4
.L_6:
        /*0024*/ 	.byte	0x04, 0x11
        /*0026*/ 	.short	(.L_8 - .L_7)
	.align		4
.L_7:
        /*0028*/ 	.word	index@($__internal_3_$__cuda_sm3x_div_rn_noftz_f32_slowpath)
        /*002c*/ 	.word	0x00000000


	//----- nvinfo : EIATTR_FRAME_SIZE
	.align		4
.L_8:
        /*0030*/ 	.byte	0x04, 0x11
        /*0032*/ 	.short	(.L_10 - .L_9)
	.align		4
.L_9:
        /*0034*/ 	.word	index@(_Z12loop_2d_bboxPiS_)
        /*0038*/ 	.word	0x00000000


	//----- nvinfo : EIATTR_REGCOUNT
	.align		4
.L_10:
        /*003c*/ 	.byte	0x04, 0x2f
        /*003e*/ 	.short	(.L_12 - .L_11)
	.align		4
.L_11:
        /*0040*/ 	.word	index@(_Z13para_find_locPfiPiS_)
        /*0044*/ 	.word	0x00000017


	//----- nvinfo : EIATTR_FRAME_SIZE
	.align		4
.L_12:
        /*0048*/ 	.byte	0x04, 0x11
        /*004a*/ 	.short	(.L_14 - .L_13)
	.align		4
.L_13:
        /*004c*/ 	.word	index@($__internal_2_$__cuda_sm20_sqrt_rn_f32_slowpath)
        /*0050*/ 	.word	0x00000000


	//----- nvinfo : EIATTR_FRAME_SIZE
	.align		4
.L_14:
        /*0054*/ 	.byte	0x04, 0x11
        /*0056*/ 	.short	(.L_16 - .L_15)
	.align		4
.L_15:
        /*0058*/ 	.word	index@(_Z13para_find_locPfiPiS_)
        /*005c*/ 	.word	0x00000000


	//----- nvinfo : EIATTR_REGCOUNT
	.align		4
.L_16:
        /*0060*/ 	.byte	0x04, 0x2f
        /*0062*/ 	.short	(.L_18 - .L_17)
	.align		4
.L_17:
        /*0064*/ 	.word	index@(_Z15find_best_scorePiPfS0_)
        /*0068*/ 	.word	0x00000020


	//----- nvinfo : EIATTR_FRAME_SIZE
	.align		4
.L_18:
        /*006c*/ 	.byte	0x04, 0x11
        /*006e*/ 	.short	(.L_20 - .L_19)
	.align		4
.L_19:
        /*0070*/ 	.word	index@($__internal_1_$__cuda_sm3x_div_rn_noftz_f32_slowpath)
        /*0074*/ 	.word	0x00000010


	//----- nvinfo : EIATTR_FRAME_SIZE
	.align		4
.L_20:
        /*0078*/ 	.byte	0x04, 0x11
        /*007a*/ 	.short	(.L_22 - .L_21)
	.align		4
.L_21:
        /*007c*/ 	.word	index@(_Z15find_best_scorePiPfS0_)
        /*0080*/ 	.word	0x00000010


	//----- nvinfo : EIATTR_REGCOUNT
	.align		4
.L_22:
        /*0084*/ 	.byte	0x04, 0x2f
        /*0086*/ 	.short	(.L_24 - .L_23)
	.align		4
.L_23:
        /*0088*/ 	.word	index@(_Z18para_find_loc_finePfiPiS_)
        /*008c*/ 	.word	0x00000017


	//----- nvinfo : EIATTR_FRAME_SIZE
	.align		4
.L_24:
        /*0090*/ 	.byte	0x04, 0x11
        /*0092*/ 	.short	(.L_26 - .L_25)
	.align		4
.L_25:
        /*0094*/ 	.word	index@($__internal_0_$__cuda_sm20_sqrt_rn_f32_slowpath)
        /*0098*/ 	.word	0x00000000


	//----- nvinfo : EIATTR_FRAME_SIZE
	.align		4
.L_26:
        /*009c*/ 	.byte	0x04, 0x11
        /*009e*/ 	.short	(.L_28 - .L_27)
	.align		4
.L_27:
        /*00a0*/ 	.word	index@(_Z18para_find_loc_finePfiPiS_)
        /*00a4*/ 	.word	0x00000000


	//----- nvinfo : EIATTR_REGCOUNT
	.align		4
.L_28:
        /*00a8*/ 	.byte	0x04, 0x2f
        /*00aa*/ 	.short	(.L_30 - .L_29)
	.align		4
.L_29:
        /*00ac*/ 	.word	index@(_Z20find_best_score_finePiPfS0_)
        /*00b0*/ 	.word	0x00000020


	//----- nvinfo : EIATTR_FRAME_SIZE
	.align		4
.L_30:
        /*00b4*/ 	.byte	0x04, 0x11
        /*00b6*/ 	.short	(.L_32 - .L_31)
	.align		4
.L_31:
        /*00b8*/ 	.word	index@(_Z20find_best_score_finePiPfS0_)
        /*00bc*/ 	.word	0x00000010


	//----- nvinfo : EIATTR_MIN_STACK_SIZE
	.align		4
.L_32:
        /*00c0*/ 	.byte	0x04, 0x12
        /*00c2*/ 	.short	(.L_34 - .L_33)
	.align		4
.L_33:
        /*00c4*/ 	.word	index@(_Z20find_best_score_finePiPfS0_)
        /*00c8*/ 	.word	0x00000010


	//----- nvinfo : EIATTR_MIN_STACK_SIZE
	.align		4
.L_34:
        /*00cc*/ 	.byte	0x04, 0x12
        /*00ce*/ 	.short	(.L_36 - .L_35)
	.align		4
.L_35:
        /*00d0*/ 	.word	index@(_Z18para_find_loc_finePfiPiS_)
        /*00d4*/ 	.word	0x00000000


	//----- nvinfo : EIATTR_MIN_STACK_SIZE
	.align		4
.L_36:
        /*00d8*/ 	.byte	0x04, 0x12
        /*00da*/ 	.short	(.L_38 - .L_37)
	.align		4
.L_37:
        /*00dc*/ 	.word	index@(_Z15find_best_scorePiPfS0_)
        /*00e0*/ 	.word	0x00000010


	//----- nvinfo : EIATTR_MIN_STACK_SIZE
	.align		4
.L_38:
        /*00e4*/ 	.byte	0x04, 0x12
        /*00e6*/ 	.short	(.L_40 - .L_39)
	.align		4
.L_39:
        /*00e8*/ 	.word	index@(_Z13para_find_locPfiPiS_)
        /*00ec*/ 	.word	0x00000000


	//----- nvinfo : EIATTR_MIN_STACK_SIZE
	.align		4
.L_40:
        /*00f0*/ 	.byte	0x04, 0x12
        /*00f2*/ 	.short	(.L_42 - .L_41)
	.align		4
.L_41:
        /*00f4*/ 	.word	index@(_Z12loop_2d_bboxPiS_)
        /*00f8*/ 	.word	0x00000000


	//----- nvinfo : EIATTR_MIN_STACK_SIZE
	.align		4
.L_42:
        /*00fc*/ 	.byte	0x04, 0x12
        /*00fe*/ 	.short	(.L_44 - .L_43)
	.align		4
.L_43:
        /*0100*/ 	.word	index@(_Z10findwindowPbPi)
        /*0104*/ 	.word	0x00000000
.L_44:


//--------------------- .nv.compat                --------------------------
	.section	.nv.compat,"",@"SHT_CUDA_COMPAT_INFO"
	.align	4
        /*0000*/ 	.byte	0x02, 0x09, 0x00, 0x00, 0x02, 0x02, 0x01, 0x00, 0x02, 0x05, 0x05, 0x00, 0x03, 0x07, 0x01, 0x01
        /*0010*/ 	.byte	0x02, 0x03, 0x00, 0x00, 0x02, 0x06, 0x01, 0x00, 0x04, 0x0b, 0x08, 0x00, 0x01, 0x00, 0x00, 0x00
        /*0020*/ 	.byte	0x00, 0x00, 0x00, 0x00


//--------------------- .nv.info._Z20find_best_score_finePiPfS0_ --------------------------
	.section	.nv.info._Z20find_best_score_finePiPfS0_,"",@"SHT_CUDA_INFO"
	.sectionflags	@""
	.align	4


	//----- nvinfo : EIATTR_CUDA_API_VERSION
	.align		4
        /*0000*/ 	.byte	0x04, 0x37
        /*0002*/ 	.short	(.L_46 - .L_45)
.L_45:
        /*0004*/ 	.word	0x00000082


	//----- nvinfo : EIATTR_KPARAM_INFO
	.align		4
.L_46:
        /*0008*/ 	.byte	0x04, 0x17
        /*000a*/ 	.short	(.L_48 - .L_47)
.L_47:
        /*000c*/ 	.word	0x00000000
        /*0010*/ 	.short	0x0002
        /*0012*/ 	.short	0x0010
        /*0014*/ 	.byte	0x00, 0xf5, 0x21, 0x00


	//----- nvinfo : EIATTR_KPARAM_INFO
	.align		4
.L_48:
        /*0018*/ 	.byte	0x04, 0x17
        /*001a*/ 	.short	(.L_50 - .L_49)
.L_49:
        /*001c*/ 	.word	0x00000000
        /*0020*/ 	.short	0x0001
        /*0022*/ 	.short	0x0008
        /*0024*/ 	.byte	0x00, 0xf5, 0x21, 0x00


	//----- nvinfo : EIATTR_KPARAM_INFO
	.align		4
.L_50:
        /*0028*/ 	.byte	0x04, 0x17
        /*002a*/ 	.short	(.L_52 - .L_51)
.L_51:
        /*002c*/ 	.word	0x00000000
        /*0030*/ 	.short	0x0000
        /*0032*/ 	.short	0x0000
        /*0034*/ 	.byte	0x00, 0xf5, 0x21, 0x00


	//----- nvinfo : EIATTR_SPARSE_MMA_MASK
	.align		4
.L_52:
        /*0038*/ 	.byte	0x03, 0x50
        /*003a*/ 	.short	0x0000


	//----- nvinfo : EIATTR_MAXREG_COUNT
	.align		4
        /*003c*/ 	.byte	0x03, 0x1b
        /*003e*/ 	.short	0x00ff


	//----- nvinfo : EIATTR_EXTERNS
	.align		4
        /*0040*/ 	.byte	0x04, 0x0f
        /*0042*/ 	.short	(.L_54 - .L_53)


	//   ....[0]....
	.align		4
.L_53:
        /*0044*/ 	.word	index@(vprintf)


	//----- nvinfo : EIATTR_MERCURY_ISA_VERSION
	.align		4
.L_54:
        /*0048*/ 	.byte	0x03, 0x5f
        /*004a*/ 	.short	0x0101


	//----- nvinfo : EIATTR_VRC_CTA_INIT_COUNT
	.align		4
        /*004c*/ 	.byte	0x02, 0x4a
	.zero		1
	.zero		1


	//----- nvinfo : EIATTR_SYSCALL_OFFSETS
	.align		4
        /*0050*/ 	.byte	0x04, 0x46
        /*0052*/ 	.short	(.L_56 - .L_55)


	//   ....[0]....
.L_55:
        /*0054*/ 	.word	0x00000270


	//----- nvinfo : EIATTR_EXIT_INSTR_OFFSETS
	.align		4
.L_56:
        /*0058*/ 	.byte	0x04, 0x1c
        /*005a*/ 	.short	(.L_58 - .L_57)


	//   ....[0]....
.L_57:
        /*005c*/ 	.word	0x00000290


	//   ....[1]....
        /*0060*/ 	.word	0x00000df0


	//----- nvinfo : EIATTR_CRS_STACK_SIZE
	.align		4
.L_58:
        /*0064*/ 	.byte	0x04, 0x1e
        /*0066*/ 	.short	(.L_60 - .L_59)
.L_59:
        /*0068*/ 	.word	0x00000000


	//----- nvinfo : EIATTR_CBANK_PARAM_SIZE
	.align		4
.L_60:
        /*006c*/ 	.byte	0x03, 0x19
        /*006e*/ 	.short	0x0018


	//----- nvinfo : EIATTR_PARAM_CBANK
	.align		4
        /*0070*/ 	.byte	0x04, 0x0a
        /*0072*/ 	.short	(.L_62 - .L_61)
	.align		4
.L_61:
        /*0074*/ 	.word	index@(.nv.constant0._Z20find_best_score_finePiPfS0_)
        /*0078*/ 	.short	0x0380
        /*007a*/ 	.short	0x0018


	//----- nvinfo : EIATTR_SW_WAR
	.align		4
.L_62:
        /*007c*/ 	.byte	0x04, 0x36
        /*007e*/ 	.short	(.L_64 - .L_63)
.L_63:
        /*0080*/ 	.word	0x00000008
.L_64:


//--------------------- .nv.info._Z18para_find_loc_finePfiPiS_ --------------------------
	.section	.nv.info._Z18para_find_loc_finePfiPiS_,"",@"SHT_CUDA_INFO"
	.sectionflags	@""
	.align	4


	//----- nvinfo : EIATTR_CUDA_API_VERSION
	.align		4
        /*0000*/ 	.byte	0x04, 0x37
        /*0002*/ 	.short	(.L_66 - .L_65)
.L_65:
        /*0004*/ 	.word	0x00000082


	//----- nvinfo : EIATTR_KPARAM_INFO
	.align		4
.L_66:
        /*0008*/ 	.byte	0x04, 0x17
        /*000a*/ 	.short	(.L_68 - .L_67)
.L_67:
        /*000c*/ 	.word	0x00000000
        /*0010*/ 	.short	0x0003
        /*0012*/ 	.short	0x0018
        /*0014*/ 	.byte	0x00, 0xf5, 0x21, 0x00


	//----- nvinfo : EIATTR_KPARAM_INFO
	.align		4
.L_68:
        /*0018*/ 	.byte	0x04, 0x17
        /*001a*/ 	.short	(.L_70 - .L_69)
.L_69:
        /*001c*/ 	.word	0x00000000
        /*0020*/ 	.short	0x0002
        /*0022*/ 	.short	0x0010
        /*0024*/ 	.byte	0x00, 0xf5, 0x21, 0x00


	//----- nvinfo : EIATTR_KPARAM_INFO
	.align		4
.L_70:
        /*0028*/ 	.byte	0x04, 0x17
        /*002a*/ 	.short	(.L_72 - .L_71)
.L_71:
        /*002c*/ 	.word	0x00000000
        /*0030*/ 	.short	0x0001
        /*0032*/ 	.short	0x0008
        /*0034*/ 	.byte	0x00, 0xf0, 0x11, 0x00


	//----- nvinfo : EIATTR_KPARAM_INFO
	.align		4
.L_72:
        /*0038*/ 	.byte	0x04, 0x17
        /*003a*/ 	.short	(.L_74 - .L_73)
.L_73:
        /*003c*/ 	.word	0x00000000
        /*0040*/ 	.short	0x0000
        /*0042*/ 	.short	0x0000
        /*0044*/ 	.byte	0x00, 0xf5, 0x21, 0x00


	//----- nvinfo : EIATTR_SPARSE_MMA_MASK
	.align		4
.L_74:
        /*0048*/ 	.byte	0x03, 0x50
        /*004a*/ 	.short	0x0000


	//----- nvinfo : EIATTR_MAXREG_COUNT
	.align		4
        /*004c*/ 	.byte	0x03, 0x1b
        /*004e*/ 	.short	0x00ff


	//----- nvinfo : EIATTR_MERCURY_ISA_VERSION
	.align		4
        /*0050*/ 	.byte	0x03, 0x5f
        /*0052*/ 	.short	0x0101


	//----- nvinfo : EIATTR_VRC_CTA_INIT_COUNT
	.align		4
        /*0054*/ 	.byte	0x02, 0x4a
	.zero		1
	.zero		1


	//----- nvinfo : EIATTR_EXIT_INSTR_OFFSETS
	.align		4
        /*0058*/ 	.byte	0x04, 0x1c
        /*005a*/ 	.short	(.L_76 - .L_75)


	//   ....[0]....
.L_75:
        /*005c*/ 	.word	0x000012c0


	//   ....[1]....
        /*0060*/ 	.word	0x00001320


	//----- nvinfo : EIATTR_CRS_STACK_SIZE
	.align		4
.L_76:
        /*0064*/ 	.byte	0x04, 0x1e
        /*0066*/ 	.short	(.L_78 - .L_77)
.L_77:
        /*0068*/ 	.word	0x00000000


	//----- nvinfo : EIATTR_CBANK_PARAM_SIZE
	.align		4
.L_78:
        /*006c*/ 	.byte	0x03, 0x19
        /*006e*/ 	.short	0x0020


	//----- nvinfo : EIATTR_PARAM_CBANK
	.align		4
        /*0070*/ 	.byte	0x04, 0x0a
        /*0072*/ 	.short	(.L_80 - .L_79)
	.align		4
.L_79:
        /*0074*/ 	.word	index@(.nv.constant0._Z18para_find_loc_finePfiPiS_)
        /*0078*/ 	.short	0x0380
        /*007a*/ 	.short	0x0020


	//----- nvinfo : EIATTR_SW_WAR
	.align		4
.L_80:
        /*007c*/ 	.byte	0x04, 0x36
        /*007e*/ 	.short	(.L_82 - .L_81)
.L_81:
        /*0080*/ 	.word	0x00000008
.L_82:


//--------------------- .nv.info._Z15find_best_scorePiPfS0_ --------------------------
	.section	.nv.info._Z15find_best_scorePiPfS0_,"",@"SHT_CUDA_INFO"
	.sectionflags	@""
	.align	4


	//----- nvinfo : EIATTR_CUDA_API_VERSION
	.align		4
        /*0000*/ 	.byte	0x04, 0x37
        /*0002*/ 	.short	(.L_84 - .L_83)
.L_83:
        /*0004*/ 	.word	0x00000082


	//----- nvinfo : EIATTR_KPARAM_INFO
	.align		4
.L_84:
        /*0008*/ 	.byte	0x04, 0x17
        /*000a*/ 	.short	(.L_86 - .L_85)
.L_85:
        /*000c*/ 	.word	0x00000000
        /*0010*/ 	.short	0x0002
        /*0012*/ 	.short	0x0010
        /*0014*/ 	.byte	0x00, 0xf5, 0x21, 0x00


	//----- nvinfo : EIATTR_KPARAM_INFO
	.align		4
.L_86:
        /*0018*/ 	.byte	0x04, 0x17
        /*001a*/ 	.short	(.L_88 - .L_87)
.L_87:
        /*001c*/ 	.word	0x00000000
        /*0020*/ 	.short	0x0001
        /*0022*/ 	.short	0x0008
        /*0024*/ 	.byte	0x00, 0xf5, 0x21, 0x00


	//----- nvinfo : EIATTR_KPARAM_INFO
	.align		4
.L_88:
        /*0028*/ 	.byte	0x04, 0x17
        /*002a*/ 	.short	(.L_90 - .L_89)
.L_89:
        /*002c*/ 	.word	0x00000000
        /*0030*/ 	.short	0x0000
        /*0032*/ 	.short	0x0000
        /*0034*/ 	.byte	0x00, 0xf5, 0x21, 0x00


	//----- nvinfo : EIATTR_SPARSE_MMA_MASK
	.align		4
.L_90:
        /*0038*/ 	.byte	0x03, 0x50
        /*003a*/ 	.short	0x0000


	//----- nvinfo : EIATTR_MAXREG_COUNT
	.align		4
        /*003c*/ 	.byte	0x03, 0x1b
        /*003e*/ 	.short	0x00ff


	//----- nvinfo : EIATTR_EXTERNS
	.align		4
        /*0040*/ 	.byte	0x04, 0x0f
        /*0042*/ 	.short	(.L_92 - .L_91)


	//   ....[0]....
	.align		4
.L_91:
        /*0044*/ 	.word	index@(vprintf)


	//----- nvinfo : EIATTR_MERCURY_ISA_VERSION
	.align		4
.L_92:
        /*0048*/ 	.byte	0x03, 0x5f
        /*004a*/ 	.short	0x0101


	//----- nvinfo : EIATTR_VRC_CTA_INIT_COUNT
	.align		4
        /*004c*/ 	.byte	0x02, 0x4a
	.zero		1
	.zero		1


	//----- nvinfo : EIATTR_SYSCALL_OFFSETS
	.align		4
        /*0050*/ 	.byte	0x04, 0x46
        /*0052*/ 	.short	(.L_94 - .L_93)


	//   ....[0]....
.L_93:
        /*0054*/ 	.word	0x000004a0


	//----- nvinfo : EIATTR_EXIT_INSTR_OFFSETS
	.align		4
.L_94:
        /*0058*/ 	.byte	0x04, 0x1c
        /*005a*/ 	.short	(.L_96 - .L_95)


	//   ....[0]....
.L_95:
        /*005c*/ 	.word	0x000004c0


	//   ....[1]....
        /*0060*/ 	.word	0x00001020


	//----- nvinfo : EIATTR_CRS_STACK_SIZE
	.align		4
.L_96:
        /*0064*/ 	.byte	0x04, 0x1e
        /*0066*/ 	.short	(.L_98 - .L_97)
.L_97:
        /*0068*/ 	.word	0x00000000


	//----- nvinfo : EIATTR_CBANK_PARAM_SIZE
	.align		4
.L_98:
        /*006c*/ 	.byte	0x03, 0x19
        /*006e*/ 	.short	0x0018


	//----- nvinfo : EIATTR_PARAM_CBANK
	.align		4
        /*0070*/ 	.byte	0x04, 0x0a
        /*0072*/ 	.short	(.L_100 - .L_99)
	.align		4
.L_99:
        /*0074*/ 	.word	index@(.nv.constant0._Z15find_best_scorePiPfS0_)
        /*0078*/ 	.short	0x0380
        /*007a*/ 	.short	0x0018


	//----- nvinfo : EIATTR_SW_WAR
	.align		4
.L_100:
        /*007c*/ 	.byte	0x04, 0x36
        /*007e*/ 	.short	(.L_102 - .L_101)
.L_101:
        /*0080*/ 	.word	0x00000008
.L_102:


//--------------------- .nv.info._Z13para_find_locPfiPiS_ --------------------------
	.section	.nv.info._Z13para_find_locPfiPiS_,"",@"SHT_CUDA_INFO"
	.sectionflags	@""
	.align	4


	//----- nvinfo : EIATTR_CUDA_API_VERSION
	.align		4
        /*0000*/ 	.byte	0x04, 0x37
        /*0002*/ 	.short	(.L_104 - .L_103)
.L_103:
        /*0004*/ 	.word	0x00000082


	//----- nvinfo : EIATTR_KPARAM_INFO
	.align		4
.L_104:
        /*0008*/ 	.byte	0x04, 0x17
        /*000a*/ 	.short	(.L_106 - .L_105)
.L_105:
        /*000c*/ 	.word	0x00000000
        /*0010*/ 	.short	0x0003
        /*0012*/ 	.short	0x0018
        /*0014*/ 	.byte	0x00, 0xf5, 0x21, 0x00


	//----- nvinfo : EIATTR_KPARAM_INFO
	.align		4
.L_106:
        /*0018*/ 	.byte	0x04, 0x17
        /*001a*/ 	.short	(.L_108 - .L_107)
.L_107:
        /*001c*/ 	.word	0x00000000
        /*0020*/ 	.short	0x0002
        /*0022*/ 	.short	0x0010
        /*0024*/ 	.byte	0x00, 0xf5, 0x21, 0x00


	//----- nvinfo : EIATTR_KPARAM_INFO
	.align		4
.L_108:
        /*0028*/ 	.byte	0x04, 0x17
        /*002a*/ 	.short	(.L_110 - .L_109)
.L_109:
        /*002c*/ 	.word	0x00000000
        /*0030*/ 	.short	0x0001
        /*0032*/ 	.short	0x0008
        /*0034*/ 	.byte	0x00, 0xf0, 0x11, 0x00


	//----- nvinfo : EIATTR_KPARAM_INFO
	.align		4
.L_110:
        /*0038*/ 	.byte	0x04, 0x17
        /*003a*/ 	.short	(.L_112 - .L_111)
.L_111:
        /*003c*/ 	.word	0x00000000
        /*0040*/ 	.short	0x0000
        /*0042*/ 	.short	0x0000
        /*0044*/ 	.byte	0x00, 0xf5, 0x21, 0x00


	//----- nvinfo : EIATTR_SPARSE_MMA_MASK
	.align		4
.L_112:
        /*0048*/ 	.byte	0x03, 0x50
        /*004a*/ 	.short	0x0000


	//----- nvinfo : EIATTR_MAXREG_COUNT
	.align		4
        /*004c*/ 	.byte	0x03, 0x1b
        /*004e*/ 	.short	0x00ff


	//----- nvinfo : EIATTR_MERCURY_ISA_VERSION
	.align		4
        /*0050*/ 	.byte	0x03, 0x5f
        /*0052*/ 	.short	0x0101


	//----- nvinfo : EIATTR_VRC_CTA_INIT_COUNT
	.align		4
        /*0054*/ 	.byte	0x02, 0x4a
	.zero		1
	.zero		1


	//----- nvinfo : EIATTR_EXIT_INSTR_OFFSETS
	.align		4
        /*0058*/ 	.byte	0x04, 0x1c
        /*005a*/ 	.short	(.L_114 - .L_113)


	//   ....[0]....
.L_113:
        /*005c*/ 	.word	0x000012c0


	//   ....[1]....
        /*0060*/ 	.word	0x00001320


	//----- nvinfo : EIATTR_CRS_STACK_SIZE
	.align		4
.L_114:
        /*0064*/ 	.byte	0x04, 0x1e
        /*0066*/ 	.short	(.L_116 - .L_115)
.L_115:
        /*0068*/ 	.word	0x00000000


	//----- nvinfo : EIATTR_CBANK_PARAM_SIZE
	.align		4
.L_116:
        /*006c*/ 	.byte	0x03, 0x19
        /*006e*/ 	.short	0x0020


	//----- nvinfo : EIATTR_PARAM_CBANK
	.align		4
        /*0070*/ 	.byte	0x04, 0x0a
        /*0072*/ 	.short	(.L_118 - .L_117)
	.align		4
.L_117:
        /*0074*/ 	.word	index@(.nv.constant0._Z13para_find_locPfiPiS_)
        /*0078*/ 	.short	0x0380
        /*007a*/ 	.short	0x0020


	//----- nvinfo : EIATTR_SW_WAR
	.align		4
.L_118:
        /*007c*/ 	.byte	0x04, 0x36
        /*007e*/ 	.short	(.L_120 - .L_119)
.L_119:
        /*0080*/ 	.word	0x00000008
.L_120:


//--------------------- .nv.info._Z12loop_2d_bboxPiS_ --------------------------
	.section	.nv.info._Z12loop_2d_bboxPiS_,"",@"SHT_CUDA_INFO"
	.sectionflags	@""
	.align	4


	//----- nvinfo : EIATTR_CUDA_API_VERSION
	.align		4
        /*0000*/ 	.byte	0x04, 0x37
        /*0002*/ 	.short	(.L_122 - .L_121)
.L_121:
        /*0004*/ 	.word	0x00000082


	//----- nvinfo : EIATTR_KPARAM_INFO
	.align		4
.L_122:
        /*0008*/ 	.byte	0x04, 0x17
        /*000a*/ 	.short	(.L_124 - .L_123)
.L_123:
        /*000c*/ 	.word	0x00000000
        /*0010*/ 	.short	0x0001
        /*0012*/ 	.short	0x0008
        /*0014*/ 	.byte	0x00, 0xf5, 0x21, 0x00


	//----- nvinfo : EIATTR_KPARAM_INFO
	.align		4
.L_124:
        /*0018*/ 	.byte	0x04, 0x17
        /*001a*/ 	.short	(.L_126 - .L_125)
.L_125:
        /*001c*/ 	.word	0x00000000
        /*0020*/ 	.short	0x0000
        /*0022*/ 	.short	0x0000
        /*0024*/ 	.byte	0x00, 0xf5, 0x21, 0x00


	//----- nvinfo : EIATTR_SPARSE_MMA_MASK
	.align		4
.L_126:
        /*0028*/ 	.byte	0x03, 0x50
        /*002a*/ 	.short	0x0000


	//----- nvinfo : EIATTR_MAXREG_COUNT
	.align		4
        /*002c*/ 	.byte	0x03, 0x1b
        /*002e*/ 	.short	0x00ff


	//----- nvinfo : EIATTR_MERCURY_ISA_VERSION
	.align		4
        /*0030*/ 	.byte	0x03, 0x5f
        /*0032*/ 	.short	0x0101


	//----- nvinfo : EIATTR_VRC_CTA_INIT_COUNT
	.align		4
        /*0034*/ 	.byte	0x02, 0x4a
	.zero		1
	.zero		1


	//----- nvinfo : EIATTR_EXIT_INSTR_OFFSETS
	.align		4
        /*0038*/ 	.byte	0x04, 0x1c
        /*003a*/ 	.short	(.L_128 - .L_127)


	//   ....[0]....
.L_127:
        /*003c*/ 	.word	0x00003130


	//----- nvinfo : EIATTR_CRS_STACK_SIZE
	.align		4
.L_128:
        /*0040*/ 	.byte	0x04, 0x1e
        /*0042*/ 	.short	(.L_130 - .L_129)
.L_129:
        /*0044*/ 	.word	0x00000000


	//----- nvinfo : EIATTR_CBANK_PARAM_SIZE
	.align		4
.L_130:
        /*0048*/ 	.byte	0x03, 0x19
        /*004a*/ 	.short	0x0010


	//----- nvinfo : EIATTR_PARAM_CBANK
	.align		4
        /*004c*/ 	.byte	0x04, 0x0a
        /*004e*/ 	.short	(.L_132 - .L_131)
	.align		4
.L_131:
        /*0050*/ 	.word	index@(.nv.constant0._Z12loop_2d_bboxPiS_)
        /*0054*/ 	.short	0x0380
        /*0056*/ 	.short	0x0010


	//----- nvinfo : EIATTR_SW_WAR
	.align		4
.L_132:
        /*0058*/ 	.byte	0x04, 0x36
        /*005a*/ 	.short	(.L_134 - .L_133)
.L_133:
        /*005c*/ 	.word	0x00000008
.L_134:


//--------------------- .nv.info._Z10findwindowPbPi --------------------------
	.section	.nv.info._Z10findwindowPbPi,"",@"SHT_CUDA_INFO"
	.sectionflags	@""
	.align	4


	//----- nvinfo : EIATTR_CUDA_API_VERSION
	.align		4
        /*0000*/ 	.byte	0x04, 0x37
        /*0002*/ 	.short	(.L_136 - .L_135)
.L_135:
        /*0004*/ 	.word	0x00000082


	//----- nvinfo : EIATTR_KPARAM_INFO
	.align		4
.L_136:
        /*0008*/ 	.byte	0x04, 0x17
        /*000a*/ 	.short	(.L_138 - .L_137)
.L_137:
        /*000c*/ 	.word	0x00000000
        /*0010*/ 	.short	0x0001
        /*0012*/ 	.short	0x0008
        /*0014*/ 	.byte	0x00, 0xf5, 0x21, 0x00


	//----- nvinfo : EIATTR_KPARAM_INFO
	.align		4
.L_138:
        /*0018*/ 	.byte	0x04, 0x17
        /*001a*/ 	.short	(.L_140 - .L_139)
.L_139:
        /*001c*/ 	.word	0x00000000
        /*0020*/ 	.short	0x0000
        /*0022*/ 	.short	0x0000
        /*0024*/ 	.byte	0x00, 0xf5, 0x21, 0x00


	//----- nvinfo : EIATTR_SPARSE_MMA_MASK
	.align		4
.L_140:
        /*0028*/ 	.byte	0x03, 0x50
        /*002a*/ 	.short	0x0000


	//----- nvinfo : EIATTR_MAXREG_COUNT
	.align		4
        /*002c*/ 	.byte	0x03, 0x1b
        /*002e*/ 	.short	0x00ff


	//----- nvinfo : EIATTR_MERCURY_ISA_VERSION
	.align		4
        /*0030*/ 	.byte	0x03, 0x5f
        /*0032*/ 	.short	0x0101


	//----- nvinfo : EIATTR_VRC_CTA_INIT_COUNT
	.align		4
        /*0034*/ 	.byte	0x02, 0x4a
	.zero		1
	.zero		1


	//----- nvinfo : EIATTR_EXIT_INSTR_OFFSETS
	.align		4
        /*0038*/ 	.byte	0x04, 0x1c
        /*003a*/ 	.short	(.L_142 - .L_141)


	//   ....[0]....
.L_141:
        /*003c*/ 	.word	0x00001110


	//----- nvinfo : EIATTR_CRS_STACK_SIZE
	.align		4
.L_142:
        /*0040*/ 	.byte	0x04, 0x1e
        /*0042*/ 	.short	(.L_144 - .L_143)
.L_143:
        /*0044*/ 	.word	0x00000000


	//----- nvinfo : EIATTR_CBANK_PARAM_SIZE
	.align		4
.L_144:
        /*0048*/ 	.byte	0x03, 0x19
        /*004a*/ 	.short	0x0010


	//----- nvinfo : EIATTR_PARAM_CBANK
	.align		4
        /*004c*/ 	.byte	0x04, 0x0a
        /*004e*/ 	.short	(.L_146 - .L_145)
	.align		4
.L_145:
        /*0050*/ 	.word	index@(.nv.constant0._Z10findwindowPbPi)
        /*0054*/ 	.short	0x0380
        /*0056*/ 	.short	0x0010


	//----- nvinfo : EIATTR_SW_WAR
	.align		4
.L_146:
        /*0058*/ 	.byte	0x04, 0x36
        /*005a*/ 	.short	(.L_148 - .L_147)
.L_147:
        /*005c*/ 	.word	0x00000008
.L_148:


//--------------------- .nv.callgraph             --------------------------
	.section	.nv.callgraph,"",@"SHT_CUDA_CALLGRAPH"
	.align	4
	.sectionentsize	8
	.align		4
        /*0000*/ 	.word	0x00000000
	.align		4
        /*0004*/ 	.word	0xffffffff
	.align		4
        /*0008*/ 	.word	index@(_Z20find_best_score_finePiPfS0_)
	.align		4
        /*000c*/ 	.word	index@(vprintf)
	.align		4
        /*0010*/ 	.word	index@(_Z15find_best_scorePiPfS0_)
	.align		4
        /*0014*/ 	.word	index@(vprintf)
	.align		4
        /*0018*/ 	.word	0x00000000
	.align		4
        /*001c*/ 	.word	0xfffffffe
	.align		4
        /*0020*/ 	.word	0x00000000
	.align		4
        /*0024*/ 	.word	0xfffffffd
	.align		4
        /*0028*/ 	.word	0x00000000
	.align		4
        /*002c*/ 	.word	0xfffffffc


//--------------------- .nv.constant4             --------------------------
	.section	.nv.constant4,"a",@progbits
	.align	8
	.align		8
.nv.constant4:
        /*0000*/ 	.dword	vprintf
	.align		8
        /*0008*/ 	.dword	$str


//--------------------- .text._Z20find_best_score_finePiPfS0_ --------------------------
	.section	.text._Z20find_best_score_finePiPfS0_,"ax",@progbits
	.align	128
        .global         _Z20find_best_score_finePiPfS0_
        .type           _Z20find_best_score_finePiPfS0_,@function
        .size           _Z20find_best_score_finePiPfS0_,(.L_x_159 - _Z20find_best_score_finePiPfS0_)
        .other          _Z20find_best_score_finePiPfS0_,@"STO_CUDA_ENTRY STV_DEFAULT"
_Z20find_best_score_finePiPfS0_:
.text._Z20find_best_score_finePiPfS0_:
[----:B------:R-:W0:Y:S08]  /*0000*/  LDC R1, c[0x0][0x37c] ;  /* 0x0000df00ff017b82 */ /* 0x000e300000000800 */
[----:B------:R-:W1:Y:S01]  /*0010*/  LDC.64 R2, c[0x0][0x390] ;  /* 0x0000e400ff027b82 */ /* 0x000e620000000a00 */
[----:B------:R-:W1:Y:S01]  /*0020*/  LDCU.64 UR36, c[0x0][0x358] ;  /* 0x00006b00ff2477ac */ /* 0x000e620008000a00 */
[----:B------:R-:W-:-:S02]  /*0030*/  IMAD.MOV.U32 R13, RZ, RZ, -0x39e3c000 ;  /* 0xc61c4000ff0d7424 */ /* 0x000fc400078e00ff */
[----:B0-----:R-:W-:-:S04]  /*0040*/  VIADD R1, R1, 0xfffffff0 ;  /* 0xfffffff001017836 */ /* 0x001fc80000000000 */
[----:B------:R-:W0:Y:S01]  /*0050*/  LDC.64 R4, c[0x0][0x388] ;  /* 0x0000e200ff047b82 */ /* 0x000e220000000a00 */
[----:B------:R-:W2:Y:S01]  /*0060*/  LDCU UR4, c[0x0][0x2f8] ;  /* 0x00005f00ff0477ac */ /* 0x000ea20008000800 */
[----:B------:R-:W3:Y:S01]  /*0070*/  LDCU UR5, c[0x0][0x2fc] ;  /* 0x00005f80ff0577ac */ /* 0x000ee20008000800 */
[----:B------:R-:W4:Y:S01]  /*0080*/  LDCU.64 UR6, c[0x4][0x8] ;  /* 0x01000100ff0677ac */ /* 0x000f220008000a00 */
[----:B-1----:R-:W-:Y:S04]  /*0090*/  STG.E desc[UR36][R2.64], R13 ;  /* 0x0000000d02007986 */ /* 0x002fe8000c101924 */
[----:B------:R-:W-:Y:S04]  /*00a0*/  STG.E desc[UR36][R2.64+0x4], R13 ;  /* 0x0000040d02007986 */ /* 0x000fe8000c101924 */
[----:B------:R1:W-:Y:S04]  /*00b0*/  STG.E desc[UR36][R2.64+0x8], R13 ;  /* 0x0000080d02007986 */ /* 0x0003e8000c101924 */
[----:B0-----:R-:W5:Y:S04]  /*00c0*/  LDG.E R0, desc[UR36][R4.64+0x4] ;  /* 0x0000042404007981 */ /* 0x001f68000c1e1900 */
[----:B------:R-:W5:Y:S04]  /*00d0*/  LDG.E R7, desc[UR36][R4.64] ;  /* 0x0000002404077981 */ /* 0x000f68000c1e1900 */
[----:B------:R-:W2:Y:S04]  /*00e0*/  LDG.E R8, desc[UR36][R4.64+0x14] ;  /* 0x0000142404087981 */ /* 0x000ea8000c1e1900 */
[----:B------:R-:W2:Y:S04]  /*00f0*/  LDG.E R11, desc[UR36][R4.64+0x10] ;  /* 0x00001024040b7981 */ /* 0x000ea8000c1e1900 */
[----:B------:R-:W3:Y:S04]  /*0100*/  LDG.E R6, desc[UR36][R4.64+0xc] ;  /* 0x00000c2404067981 */ /* 0x000ee8000c1e1900 */
[----:B------:R4:W3:Y:S02]  /*0110*/  LDG.E R9, desc[UR36][R4.64+0x8] ;  /* 0x0000082404097981 */ /* 0x0008e4000c1e1900 */
[----:B----4-:R-:W-:Y:S01]  /*0120*/  MOV R4, UR6 ;  /* 0x0000000600047c02 */ /* 0x010fe20008000f00 */
[----:B------:R-:W-:-:S02]  /*0130*/  IMAD.U32 R5, RZ, RZ, UR7 ;  /* 0x00000007ff057e24 */ /* 0x000fc4000f8e00ff */
[----:B-----5:R-:W-:-:S04]  /*0140*/  FADD R0, R0, -R7 ;  /* 0x8000000700007221 */ /* 0x020fc80000000000 */
[----:B------:R-:W-:Y:S01]  /*0150*/  FMUL R19, R0, 0.5 ;  /* 0x3f00000000137820 */ /* 0x000fe20000400000 */
[----:B--2---:R-:W-:-:S04]  /*0160*/  FADD R8, R8, -R11 ;  /* 0x8000000b08087221 */ /* 0x004fc80000000000 */
[----:B-1----:R-:W-:Y:S01]  /*0170*/  FMUL R2, R8, 0.5 ;  /* 0x3f00000008027820 */ /* 0x002fe20000400000 */
[----:B---3--:R-:W-:-:S04]  /*0180*/  FADD R6, R6, -R9 ;  /* 0x8000000906067221 */ /* 0x008fc80000000000 */
[----:B------:R-:W-:Y:S01]  /*0190*/  FMUL R6, R6, 0.5 ;  /* 0x3f00000006067820 */ /* 0x000fe20000400000 */
[----:B------:R-:W0:Y:S08]  /*01a0*/  F2I.TRUNC.NTZ R19, R19 ;  /* 0x0000001300137305 */ /* 0x000e30000020f100 */
[----:B------:R-:W1:Y:S08]  /*01b0*/  F2I.TRUNC.NTZ R18, R6 ;  /* 0x0000000600127305 */ /* 0x000e70000020f100 */
[----:B------:R-:W2:Y:S01]  /*01c0*/  F2I.TRUNC.NTZ R2, R2 ;  /* 0x0000000200027305 */ /* 0x000ea2000020f100 */
[----:B0-----:R-:W-:-:S02]  /*01d0*/  VIMNMX R16, PT, PT, R19, 0x64, PT ;  /* 0x0000006413107848 */ /* 0x001fc40003fe0100 */
[----:B------:R-:W-:Y:S02]  /*01e0*/  MOV R0, 0x0 ;  /* 0x0000000000007802 */ /* 0x000fe40000000f00 */
[----:B-1----:R-:W-:Y:S02]  /*01f0*/  VIMNMX R17, PT, PT, R18, 0x64, PT ;  /* 0x0000006412117848 */ /* 0x002fe40003fe0100 */
[----:B------:R0:W1:Y:S01]  /*0200*/  LDC.64 R8, c[0x4][R0] ;  /* 0x0100000000087b82 */ /* 0x0000620000000a00 */
[----:B--2---:R-:W-:Y:S02]  /*0210*/  VIMNMX R22, PT, PT, R2, 0x190, PT ;  /* 0x0000019002167848 */ /* 0x004fe40003fe0100 */
[----:B------:R0:W-:Y:S04]  /*0220*/  STL.64 [R1], R16 ;  /* 0x0000001001007387 */ /* 0x0001e80000100a00 */
[----:B------:R0:W-:Y:S01]  /*0230*/  STL [R1+0x8], R22 ;  /* 0x0000081601007387 */ /* 0x0001e20000100800 */
[----:B------:R-:W-:-:S05]  /*0240*/  IADD3 R6, P0, PT, R1, UR4, RZ ;  /* 0x0000000401067c10 */ /* 0x000fca000ff1e0ff */
[----:B------:R-:W-:-:S08]  /*0250*/  IMAD.X R7, RZ, RZ, UR5, P0 ;  /* 0x00000005ff077e24 */ /* 0x000fd000080e06ff */
[----:B------:R-:W-:-:S07]  /*0260*/  LEPC R20, `(.L_x_0) ;  /* 0x000000001014794e */ /* 0x000fce0000000000 */
[----:B01----:R-:W-:Y:S05]  /*0270*/  CALL.ABS.NOINC R8 ;  /* 0x0000000008007343 */ /* 0x003fea0003c00000 */
.L_x_0:
[----:B------:R-:W-:-:S13]  /*0280*/  ISETP.GE.AND P0, PT, R19, 0x1, PT ;  /* 0x000000011300780c */ /* 0x000fda0003f06270 */
[----:B------:R-:W-:Y:S05]  /*0290*/  @!P0 EXIT ;  /* 0x000000000000894d */ /* 0x000fea0003800000 */
[----:B------:R-:W0:Y:S01]  /*02a0*/  LDC.64 R10, c[0x0][0x380] ;  /* 0x0000e000ff0a7b82 */ /* 0x000e220000000a00 */
[C---:B------:R-:W-:Y:S02]  /*02b0*/  LOP3.LUT R0, R22.reuse, 0xffff, RZ, 0xc0, !PT ;  /* 0x0000ffff16007812 */ /* 0x040fe400078ec0ff */
[----:B------:R-:W-:Y:S02]  /*02c0*/  CS2R R4, SRZ ;  /* 0x0000000000047805 */ /* 0x000fe4000001ff00 */
[----:B------:R-:W-:Y:S02]  /*02d0*/  LOP3.LUT R3, R22, 0x1fc, RZ, 0xc0, !PT ;  /* 0x000001fc16037812 */ /* 0x000fe400078ec0ff */
[----:B------:R-:W-:-:S04]  /*02e0*/  SHF.R.U32.HI R0, RZ, 0x2, R0 ;  /* 0x00000002ff007819 */ /* 0x000fc80000011600 */
[----:B------:R-:W-:Y:S02]  /*02f0*/  SHF.L.U32 R6, R0, 0x2, RZ ;  /* 0x0000000200067819 */ /* 0x000fe400000006ff */
[----:B------:R-:W-:Y:S02]  /*0300*/  LOP3.LUT R0, R22, 0x3, RZ, 0xc0, !PT ;  /* 0x0000000316007812 */ /* 0x000fe400078ec0ff */
[----:B------:R-:W-:-:S05]  /*0310*/  LOP3.LUT R6, R6, 0x1fc, RZ, 0xe2, !PT ;  /* 0x000001fc06067812 */ /* 0x000fca00078ee2ff */
[----:B------:R-:W-:Y:S01]  /*0320*/  IMAD.MOV R6, RZ, RZ, -R6 ;  /* 0x000000ffff067224 */ /* 0x000fe200078e0a06 */
[----:B0-----:R-:W-:-:S05]  /*0330*/  IADD3 R10, P0, PT, R10, 0x8, RZ ;  /* 0x000000080a0a7810 */ /* 0x001fca0007f1e0ff */
[----:B------:R-:W-:-:S08]  /*0340*/  IMAD.X R11, RZ, RZ, R11, P0 ;  /* 0x000000ffff0b7224 */ /* 0x000fd000000e060b */
.L_x_12:
[----:B------:R-:W-:-:S13]  /*0350*/  ISETP.GE.AND P0, PT, R18, 0x1, PT ;  /* 0x000000011200780c */ /* 0x000fda0003f06270 */
[----:B01----:R-:W-:Y:S05]  /*0360*/  @!P0 BRA `(.L_x_1) ;  /* 0x0000000800948947 */ /* 0x003fea0003800000 */
[----:B------:R-:W-:Y:S02]  /*0370*/  IMAD R7, R5, 0x5, RZ ;  /* 0x0000000505077824 */ /* 0x000fe400078e02ff */
[----:B------:R-:W-:Y:S01]  /*0380*/  HFMA2 R8, -RZ, RZ, 0, 0 ;  /* 0x00000000ff087431 */ /* 0x000fe200000001ff */
[----:B------:R-:W-:Y:S02]  /*0390*/  BSSY.RECONVERGENT B0, `(.L_x_1) ;  /* 0x00000a2000007945 */ /* 0x000fe40003800200 */
[----:B------:R-:W-:-:S07]  /*03a0*/  I2FP.F32.U32 R7, R7 ;  /* 0x0000000700077245 */ /* 0x000fce0000201000 */
.L_x_11:
[----:B------:R-:W-:-:S13]  /*03b0*/  ISETP.GE.AND P0, PT, R2, 0x1, PT ;  /* 0x000000010200780c */ /* 0x000fda0003f06270 */
[----:B01----:R-:W-:Y:S05]  /*03c0*/  @!P0 BRA `(.L_x_2) ;  /* 0x00000008006c8947 */ /* 0x003fea0003800000 */
[----:B------:R-:W-:Y:S01]  /*03d0*/  ISETP.GE.AND P0, PT, R2, 0x4, PT ;  /* 0x000000040200780c */ /* 0x000fe20003f06270 */
[----:B------:R-:W-:Y:S02]  /*03e0*/  IMAD R19, R8, 0x5, RZ ;  /* 0x0000000508137824 */ /* 0x000fe400078e02ff */
[----:B------:R-:W-:Y:S02]  /*03f0*/  IMAD R9, R5, 0x64, R8 ;  /* 0x0000006405097824 */ /* 0x000fe400078e0208 */
[----:B------:R-:W-:Y:S01]  /*0400*/  IMAD.MOV.U32 R22, RZ, RZ, RZ ;  /* 0x000000ffff167224 */ /* 0x000fe200078e00ff */
[----:B------:R-:W-:Y:S01]  /*0410*/  I2FP.F32.U32 R19, R19 ;  /* 0x0000001300137245 */ /* 0x000fe20000201000 */
[----:B------:R-:W-:-:S06]  /*0420*/  IMAD R9, R9, 0x190, RZ ;  /* 0x0000019009097824 */ /* 0x000fcc00078e02ff */
[----:B------:R-:W-:Y:S05]  /*0430*/  @!P0 BRA `(.L_x_3) ;  /* 0x00000004002c8947 */ /* 0x000fea0003800000 */
[----:B------:R-:W-:Y:S01]  /*0440*/  BSSY.RECONVERGENT B1, `(.L_x_4) ;  /* 0x0000049000017945 */ /* 0x000fe20003800200 */
[----:B------:R-:W-:Y:S01]  /*0450*/  MOV R26, 0xa ;  /* 0x0000000a001a7802 */ /* 0x000fe20000000f00 */
[----:B------:R-:W-:Y:S01]  /*0460*/  IMAD.MOV.U32 R27, RZ, RZ, R9 ;  /* 0x000000ffff1b7224 */ /* 0x000fe200078e0009 */
[----:B------:R-:W-:-:S07]  /*0470*/  MOV R28, R6 ;  /* 0x00000006001c7202 */ /* 0x000fce0000000f00 */
.L_x_5:
[----:B------:R-:W-:-:S05]  /*0480*/  IMAD.WIDE.U32 R12, R27, 0x4, R10 ;  /* 0x000000041b0c7825 */ /* 0x000fca00078e000a */
[----:B0-----:R-:W2:Y:S02]  /*0490*/  LDG.E R15, desc[UR36][R12.64+-0x8] ;  /* 0xfffff8240c0f7981 */ /* 0x001ea4000c1e1900 */
[----:B--2---:R-:W-:-:S13]  /*04a0*/  ISETP.GE.AND P0, PT, R4, R15, PT ;  /* 0x0000000f0400720c */ /* 0x004fda0003f06270 */
[----:B------:R-:W0:Y:S02]  /*04b0*/  @!P0 LDC.64 R24, c[0x0][0x388] ;  /* 0x0000e200ff188b82 */ /* 0x000e240000000a00 */
[----:B0-----:R-:W2:Y:S06]  /*04c0*/  @!P0 LDG.E R14, desc[UR36][R24.64] ;  /* 0x00000024180e8981 */ /* 0x001eac000c1e1900 */
[----:B------:R-:W0:Y:S01]  /*04d0*/  @!P0 LDC.64 R22, c[0x0][0x390] ;  /* 0x0000e400ff168b82 */ /* 0x000e220000000a00 */
[----:B--2---:R-:W-:-:S05]  /*04e0*/  @!P0 FADD R21, R7, R14 ;  /* 0x0000000e07158221 */ /* 0x004fca0000000000 */
[----:B0-----:R-:W-:Y:S04]  /*04f0*/  @!P0 STG.E desc[UR36][R22.64], R21 ;  /* 0x0000001516008986 */ /* 0x001fe8000c101924 */
[----:B------:R-:W2:Y:S01]  /*0500*/  @!P0 LDG.E R14, desc[UR36][R24.64+0x8] ;  /* 0x00000824180e8981 */ /* 0x000ea2000c1e1900 */
[----:B------:R-:W-:Y:S02]  /*0510*/  @!P0 VIADD R29, R26, 0xfffffff6 ;  /* 0xfffffff61a1d8836 */ /* 0x000fe40000000000 */
[----:B--2---:R-:W-:-:S05]  /*0520*/  @!P0 FADD R20, R19, R14 ;  /* 0x0000000e13148221 */ /* 0x004fca0000000000 */
[----:B------:R-:W-:Y:S04]  /*0530*/  @!P0 STG.E desc[UR36][R22.64+0x4], R20 ;  /* 0x0000041416008986 */ /* 0x000fe8000c101924 */
[----:B------:R-:W2:Y:S01]  /*0540*/  @!P0 LDG.E R14, desc[UR36][R24.64+0x10] ;  /* 0x00001024180e8981 */ /* 0x000ea2000c1e1900 */
[----:B------:R-:W-:-:S05]  /*0550*/  @!P0 I2FP.F32.U32 R29, R29 ;  /* 0x0000001d001d8245 */ /* 0x000fca0000201000 */
[----:B--2---:R-:W-:-:S05]  /*0560*/  @!P0 FADD R29, R14, R29 ;  /* 0x0000001d0e1d8221 */ /* 0x004fca0000000000 */
[----:B------:R0:W-:Y:S04]  /*0570*/  @!P0 STG.E desc[UR36][R22.64+0x8], R29 ;  /* 0x0000081d16008986 */ /* 0x0001e8000c101924 */
[----:B0-----:R-:W2:Y:S01]  /*0580*/  LDG.E R29, desc[UR36][R12.64+-0x4] ;  /* 0xfffffc240c1d7981 */ /* 0x001ea2000c1e1900 */
[----:B------:R-:W-:-:S04]  /*0590*/  @!P0 MOV R4, R15 ;  /* 0x0000000f00048202 */ /* 0x000fc80000000f00 */
        /* <DEDUP_REMOVED lines=14> */
[----:B------:R-:W2:Y:S01]  /*0680*/  LDG.E R15, desc[UR36][R12.64] ;  /* 0x000000240c0f7981 */ /* 0x000ea2000c1e1900 */
[----:B------:R-:W-:-:S04]  /*0690*/  @!P0 MOV R4, R29 ;  /* 0x0000001d00048202 */ /* 0x000fc80000000f00 */
[----:B--2---:R-:W-:-:S13]  /*06a0*/  ISETP.GE.AND P0, PT, R4, R15, PT ;  /* 0x0000000f0400720c */ /* 0x004fda0003f06270 */
[----:B0-----:R-:W0:Y:S02]  /*06b0*/  @!P0 LDC.64 R22, c[0x0][0x388] ;  /* 0x0000e200ff168b82 */ /* 0x001e240000000a00 */
[----:B0-----:R-:W2:Y:S06]  /*06c0*/  @!P0 LDG.E R29, desc[UR36][R22.64] ;  /* 0x00000024161d8981 */ /* 0x001eac000c1e1900 */
[----:B------:R-:W0:Y:S01]  /*06d0*/  @!P0 LDC.64 R24, c[0x0][0x390] ;  /* 0x0000e400ff188b82 */ /* 0x000e220000000a00 */
[----:B--2---:R-:W-:-:S05]  /*06e0*/  @!P0 FADD R29, R7, R29 ;  /* 0x0000001d071d8221 */ /* 0x004fca0000000000 */
[----:B0-----:R0:W-:Y:S04]  /*06f0*/  @!P0 STG.E desc[UR36][R24.64], R29 ;  /* 0x0000001d18008986 */ /* 0x0011e8000c101924 */
[----:B------:R-:W0:Y:S02]  /*0700*/  @!P0 LDG.E R14, desc[UR36][R22.64+0x8] ;  /* 0x00000824160e8981 */ /* 0x000e24000c1e1900 */
[----:B0-----:R-:W-:-:S05]  /*0710*/  @!P0 FADD R29, R19, R14 ;  /* 0x0000000e131d8221 */ /* 0x001fca0000000000 */
[----:B------:R-:W-:Y:S04]  /*0720*/  @!P0 STG.E desc[UR36][R24.64+0x4], R29 ;  /* 0x0000041d18008986 */ /* 0x000fe8000c101924 */
[----:B------:R-:W2:Y:S01]  /*0730*/  @!P0 LDG.E R14, desc[UR36][R22.64+0x10] ;  /* 0x00001024160e8981 */ /* 0x000ea2000c1e1900 */
[----:B------:R-:W-:-:S05]  /*0740*/  @!P0 I2FP.F32.U32 R21, R26 ;  /* 0x0000001a00158245 */ /* 0x000fca0000201000 */
[----:B--2---:R-:W-:-:S05]  /*0750*/  @!P0 FADD R21, R14, R21 ;  /* 0x000000150e158221 */ /* 0x004fca0000000000 */
[----:B------:R0:W-:Y:S04]  /*0760*/  @!P0 STG.E desc[UR36][R24.64+0x8], R21 ;  /* 0x0000081518008986 */ /* 0x0001e8000c101924 */
[----:B------:R-:W2:Y:S01]  /*0770*/  LDG.E R13, desc[UR36][R12.64+0x4] ;  /* 0x000004240c0d7981 */ /* 0x000ea2000c1e1900 */
[----:B------:R-:W-:-:S05]  /*0780*/  @!P0 IMAD.MOV.U32 R4, RZ, RZ, R15 ;  /* 0x000000ffff048224 */ /* 0x000fca00078e000f */
[----:B--2---:R-:W-:-:S13]  /*0790*/  ISETP.GE.AND P0, PT, R4, R13, PT ;  /* 0x0000000d0400720c */ /* 0x004fda0003f06270 */
[----:B0-----:R-:W0:Y:S02]  /*07a0*/  @!P0 LDC.64 R20, c[0x0][0x388] ;  /* 0x0000e200ff148b82 */ /* 0x001e240000000a00 */
[----:B0-----:R-:W2:Y:S06]  /*07b0*/  @!P0 LDG.E R12, desc[UR36][R20.64] ;  /* 0x00000024140c8981 */ /* 0x001eac000c1e1900 */
[----:B------:R-:W0:Y:S01]  /*07c0*/  @!P0 LDC.64 R14, c[0x0][0x390] ;  /* 0x0000e400ff0e8b82 */ /* 0x000e220000000a00 */
[----:B--2---:R-:W-:-:S05]  /*07d0*/  @!P0 FADD R29, R7, R12 ;  /* 0x0000000c071d8221 */ /* 0x004fca0000000000 */
[----:B0-----:R0:W-:Y:S04]  /*07e0*/  @!P0 STG.E desc[UR36][R14.64], R29 ;  /* 0x0000001d0e008986 */ /* 0x0011e8000c101924 */
[----:B------:R-:W2:Y:S02]  /*07f0*/  @!P0 LDG.E R22, desc[UR36][R20.64+0x8] ;  /* 0x0000082414168981 */ /* 0x000ea4000c1e1900 */
[----:B--2---:R-:W-:-:S05]  /*0800*/  @!P0 FADD R23, R19, R22 ;  /* 0x0000001613178221 */ /* 0x004fca0000000000 */
[----:B------:R0:W-:Y:S04]  /*0810*/  @!P0 STG.E desc[UR36][R14.64+0x4], R23 ;  /* 0x000004170e008986 */ /* 0x0001e8000c101924 */
[----:B------:R-:W2:Y:S01]  /*0820*/  @!P0 LDG.E R12, desc[UR36][R20.64+0x10] ;  /* 0x00001024140c8981 */ /* 0x000ea2000c1e1900 */
[----:B------:R-:W-:Y:S01]  /*0830*/  @!P0 IADD3 R22, PT, PT, R26, 0x5, RZ ;  /* 0x000000051a168810 */ /* 0x000fe20007ffe0ff */
[----:B------:R-:W-:Y:S01]  /*0840*/  VIADD R28, R28, 0x4 ;  /* 0x000000041c1c7836 */ /* 0x000fe20000000000 */
[----:B------:R-:W-:Y:S01]  /*0850*/  @!P0 MOV R4, R13 ;  /* 0x0000000d00048202 */ /* 0x000fe20000000f00 */
[----:B------:R-:W-:Y:S01]  /*0860*/  VIADD R27, R27, 0x4 ;  /* 0x000000041b1b7836 */ /* 0x000fe20000000000 */
[----:B------:R-:W-:Y:S02]  /*0870*/  @!P0 I2FP.F32.U32 R25, R22 ;  /* 0x0000001600198245 */ /* 0x000fe40000201000 */
[----:B------:R-:W-:-:S02]  /*0880*/  ISETP.NE.AND P1, PT, R28, RZ, PT ;  /* 0x000000ff1c00720c */ /* 0x000fc40003f25270 */
[----:B------:R-:W-:Y:S01]  /*0890*/  IADD3 R26, PT, PT, R26, 0x14, RZ ;  /* 0x000000141a1a7810 */ /* 0x000fe20007ffe0ff */
[----:B--2---:R-:W-:-:S05]  /*08a0*/  @!P0 FADD R25, R12, R25 ;  /* 0x000000190c198221 */ /* 0x004fca0000000000 */
[----:B------:R0:W-:Y:S05]  /*08b0*/  @!P0 STG.E desc[UR36][R14.64+0x8], R25 ;  /* 0x000008190e008986 */ /* 0x0001ea000c101924 */
[----:B------:R-:W-:Y:S05]  /*08c0*/  @P1 BRA `(.L_x_5) ;  /* 0xfffffff800ec1947 */ /* 0x000fea000383ffff */
[----:B------:R-:W-:Y:S05]  /*08d0*/  BSYNC.RECONVERGENT B1 ;  /* 0x0000000000017941 */ /* 0x000fea0003800200 */
.L_x_4:
[----:B------:R-:W-:-:S07]  /*08e0*/  IMAD.MOV.U32 R22, RZ, RZ, R3 ;  /* 0x000000ffff167224 */ /* 0x000fce00078e0003 */
.L_x_3:
[----:B------:R-:W-:Y:S01]  /*08f0*/  ISETP.NE.AND P0, PT, R0, RZ, PT ;  /* 0x000000ff0000720c */ /* 0x000fe20003f05270 */
[----:B------:R-:W-:-:S12]  /*0900*/  BSSY.RECONVERGENT B1, `(.L_x_2) ;  /* 0x0000047000017945 */ /* 0x000fd80003800200 */
[----:B------:R-:W-:Y:S05]  /*0910*/  @!P0 BRA `(.L_x_6) ;  /* 0x0000000400148947 */ /* 0x000fea0003800000 */
[----:B------:R-:W1:Y:S01]  /*0920*/  LDC.64 R12, c[0x0][0x380] ;  /* 0x0000e000ff0c7b82 */ /* 0x000e620000000a00 */
[----:B0-----:R-:W-:-:S05]  /*0930*/  IADD3 R15, PT, PT, R9, R22, RZ ;  /* 0x00000016090f7210 */ /* 0x001fca0007ffe0ff */
[----:B-1----:R-:W-:-:S05]  /*0940*/  IMAD.WIDE.U32 R12, R15, 0x4, R12 ;  /* 0x000000040f0c7825 */ /* 0x002fca00078e000c */
[----:B------:R-:W2:Y:S01]  /*0950*/  LDG.E R27, desc[UR36][R12.64] ;  /* 0x000000240c1b7981 */ /* 0x000ea2000c1e1900 */
[----:B------:R-:W-:Y:S01]  /*0960*/  BSSY.RECONVERGENT B2, `(.L_x_7) ;  /* 0x0000012000027945 */ /* 0x000fe20003800200 */
[----:B------:R-:W-:Y:S02]  /*0970*/  ISETP.NE.AND P1, PT, R0, 0x1, PT ;  /* 0x000000010000780c */ /* 0x000fe40003f25270 */
[----:B--2---:R-:W-:-:S13]  /*0980*/  ISETP.GE.AND P0, PT, R4, R27, PT ;  /* 0x0000001b0400720c */ /* 0x004fda0003f06270 */
[----:B------:R-:W-:Y:S05]  /*0990*/  @P0 BRA `(.L_x_8) ;  /* 0x0000000000380947 */ /* 0x000fea0003800000 */
[----:B------:R-:W0:Y:S02]  /*09a0*/  LDC.64 R12, c[0x0][0x388] ;  /* 0x0000e200ff0c7b82 */ /* 0x000e240000000a00 */
[----:B0-----:R-:W2:Y:S06]  /*09b0*/  LDG.E R4, desc[UR36][R12.64] ;  /* 0x000000240c047981 */ /* 0x001eac000c1e1900 */
[----:B------:R-:W0:Y:S01]  /*09c0*/  LDC.64 R14, c[0x0][0x390] ;  /* 0x0000e400ff0e7b82 */ /* 0x000e220000000a00 */
[----:B--2---:R-:W-:-:S05]  /*09d0*/  FADD R21, R7, R4 ;  /* 0x0000000407157221 */ /* 0x004fca0000000000 */
[----:B0-----:R0:W-:Y:S04]  /*09e0*/  STG.E desc[UR36][R14.64], R21 ;  /* 0x000000150e007986 */ /* 0x0011e8000c101924 */
[----:B------:R-:W2:Y:S01]  /*09f0*/  LDG.E R4, desc[UR36][R12.64+0x8] ;  /* 0x000008240c047981 */ /* 0x000ea2000c1e1900 */
[----:B------:R-:W-:Y:S02]  /*0a00*/  IMAD R20, R22, 0x5, RZ ;  /* 0x0000000516147824 */ /* 0x000fe400078e02ff */
[----:B--2---:R-:W-:-:S05]  /*0a10*/  FADD R23, R19, R4 ;  /* 0x0000000413177221 */ /* 0x004fca0000000000 */
[----:B------:R0:W-:Y:S04]  /*0a20*/  STG.E desc[UR36][R14.64+0x4], R23 ;  /* 0x000004170e007986 */ /* 0x0001e8000c101924 */
[----:B------:R-:W2:Y:S01]  /*0a30*/  LDG.E R4, desc[UR36][R12.64+0x10] ;  /* 0x000010240c047981 */ /* 0x000ea2000c1e1900 */
[----:B------:R-:W-:-:S05]  /*0a40*/  I2FP.F32.U32 R25, R20 ;  /* 0x0000001400197245 */ /* 0x000fca0000201000 */
[----:B--2---:R-:W-:Y:S01]  /*0a50*/  FADD R25, R4, R25 ;  /* 0x0000001904197221 */ /* 0x004fe20000000000 */
[----:B------:R-:W-:-:S04]  /*0a60*/  IMAD.MOV.U32 R4, RZ, RZ, R27 ;  /* 0x000000ffff047224 */ /* 0x000fc800078e001b */
[----:B------:R0:W-:Y:S03]  /*0a70*/  STG.E desc[UR36][R14.64+0x8], R25 ;  /* 0x000008190e007986 */ /* 0x0001e6000c101924 */
.L_x_8:
[----:B------:R-:W-:Y:S05]  /*0a80*/  BSYNC.RECONVERGENT B2 ;  /* 0x0000000000027941 */ /* 0x000fea0003800200 */
.L_x_7:
[----:B------:R-:W-:Y:S05]  /*0a90*/  @!P1 BRA `(.L_x_6) ;  /* 0x0000000000b49947 */ /* 0x000fea0003800000 */
[----:B------:R-:W1:Y:S01]  /*0aa0*/  LDCU.64 UR4, c[0x0][0x380] ;  /* 0x00007000ff0477ac */ /* 0x000e620008000a00 */
[----:B------:R-:W-:-:S04]  /*0ab0*/  IADD3 R9, P0, PT, R9, R22, RZ ;  /* 0x0000001609097210 */ /* 0x000fc80007f1e0ff */
[----:B0-----:R-:W-:Y:S02]  /*0ac0*/  IADD3.X R14, PT, PT, RZ, RZ, RZ, P0, !PT ;  /* 0x000000ffff0e7210 */ /* 0x001fe400007fe4ff */
[----:B-1----:R-:W-:-:S04]  /*0ad0*/  LEA R12, P0, R9, UR4, 0x2 ;  /* 0x00000004090c7c11 */ /* 0x002fc8000f8010ff */
[----:B------:R-:W-:-:S05]  /*0ae0*/  LEA.HI.X R13, R9, UR5, R14, 0x2, P0 ;  /* 0x00000005090d7c11 */ /* 0x000fca00080f140e */
        /* <DEDUP_REMOVED lines=11> */
[----:B------:R-:W-:Y:S02]  /*0ba0*/  IMAD.MOV.U32 R27, RZ, RZ, 0x5 ;  /* 0x00000005ff1b7424 */ /* 0x000fe400078e00ff */
[----:B--2---:R-:W-:-:S05]  /*0bb0*/  FADD R25, R19, R4 ;  /* 0x0000000413197221 */ /* 0x004fca0000000000 */
[----:B------:R0:W-:Y:S04]  /*0bc0*/  STG.E desc[UR36][R20.64+0x4], R25 ;  /* 0x0000041914007986 */ /* 0x0001e8000c101924 */
[----:B------:R-:W2:Y:S01]  /*0bd0*/  LDG.E R4, desc[UR36][R14.64+0x10] ;  /* 0x000010240e047981 */ /* 0x000ea2000c1e1900 */
[----:B------:R-:W-:-:S05]  /*0be0*/  IMAD R24, R22, R27, 0x5 ;  /* 0x0000000516187424 */ /* 0x000fca00078e021b */
[----:B------:R-:W-:-:S05]  /*0bf0*/  I2FP.F32.U32 R27, R24 ;  /* 0x00000018001b7245 */ /* 0x000fca0000201000 */
[----:B--2---:R-:W-:Y:S01]  /*0c00*/  FADD R27, R4, R27 ;  /* 0x0000001b041b7221 */ /* 0x004fe20000000000 */
[----:B------:R-:W-:-:S04]  /*0c10*/  MOV R4, R9 ;  /* 0x0000000900047202 */ /* 0x000fc80000000f00 */
[----:B------:R0:W-:Y:S03]  /*0c20*/  STG.E desc[UR36][R20.64+0x8], R27 ;  /* 0x0000081b14007986 */ /* 0x0001e6000c101924 */
.L_x_10:
[----:B------:R-:W-:Y:S05]  /*0c30*/  BSYNC.RECONVERGENT B2 ;  /* 0x0000000000027941 */ /* 0x000fea0003800200 */
.L_x_9:
[----:B------:R-:W-:Y:S05]  /*0c40*/  @!P1 BRA `(.L_x_6) ;  /* 0x0000000000489947 */ /* 0x000fea0003800000 */
[----:B0-----:R-:W2:Y:S02]  /*0c50*/  LDG.E R23, desc[UR36][R12.64+0x8] ;  /* 0x000008240c177981 */ /* 0x001ea4000c1e1900 */
        /* <DEDUP_REMOVED lines=17> */
.L_x_6:
[----:B------:R-:W-:Y:S05]  /*0d70*/  BSYNC.RECONVERGENT B1 ;  /* 0x0000000000017941 */ /* 0x000fea0003800200 */
.L_x_2:
[----:B------:R-:W-:-:S05]  /*0d80*/  VIADD R8, R8, 0x1 ;  /* 0x0000000108087836 */ /* 0x000fca0000000000 */
[----:B------:R-:W-:-:S13]  /*0d90*/  ISETP.NE.AND P0, PT, R8, R17, PT ;  /* 0x000000110800720c */ /* 0x000fda0003f05270 */
[----:B------:R-:W-:Y:S05]  /*0da0*/  @P0 BRA `(.L_x_11) ;  /* 0xfffffff400800947 */ /* 0x000fea000383ffff */
[----:B------:R-:W-:Y:S05]  /*0db0*/  BSYNC.RECONVERGENT B0 ;  /* 0x0000000000007941 */ /* 0x000fea0003800200 */
.L_x_1:
[----:B------:R-:W-:-:S04]  /*0dc0*/  IADD3 R5, PT, PT, R5, 0x1, RZ ;  /* 0x0000000105057810 */ /* 0x000fc80007ffe0ff */
[----:B------:R-:W-:-:S13]  /*0dd0*/  ISETP.NE.AND P0, PT, R5, R16, PT ;  /* 0x000000100500720c */ /* 0x000fda0003f05270 */
[----:B------:R-:W-:Y:S05]  /*0de0*/  @P0 BRA `(.L_x_12) ;  /* 0xfffffff400580947 */ /* 0x000fea000383ffff */
[----:B------:R-:W-:Y:S05]  /*0df0*/  EXIT ;  /* 0x000000000000794d */ /* 0x000fea0003800000 */
.L_x_13:
[----:B------:R-:W-:-:S00]  /*0e00*/  BRA `(.L_x_13) ;  /* 0xfffffffc00fc7947 */ /* 0x000fc0000383ffff */
[----:B------:R-:W-:-:S00]  /*0e10*/  NOP ;  /* 0x0000000000007918 */ /* 0x000fc00000000000 */
        /* <DEDUP_REMOVED lines=14> */
.L_x_159:


//--------------------- .text._Z18para_find_loc_finePfiPiS_ --------------------------
	.section	.text._Z18para_find_loc_finePfiPiS_,"ax",@progbits
	.align	128
        .global         _Z18para_find_loc_finePfiPiS_
        .type           _Z18para_find_loc_finePfiPiS_,@function
        .size           _Z18para_find_loc_finePfiPiS_,(.L_x_155 - _Z18para_find_loc_finePfiPiS_)
        .other          _Z18para_find_loc_finePfiPiS_,@"STO_CUDA_ENTRY STV_DEFAULT"
_Z18para_find_loc_finePfiPiS_:
.text._Z18para_find_loc_finePfiPiS_:
[----:B------:R-:W-:Y:S08]  /*0000*/  LDC R1, c[0x0][0x37c] ;  /* 0x0000df00ff017b82 */ /* 0x000ff00000000800 */
[----:B------:R-:W0:Y:S01]  /*0010*/  LDC.64 R2, c[0x0][0x398] ;  /* 0x0000e600ff027b82 */ /* 0x000e220000000a00 */
[----:B------:R-:W0:Y:S02]  /*0020*/  LDCU.64 UR6, c[0x0][0x358] ;  /* 0x00006b00ff0677ac */ /* 0x000e240008000a00 */
[----:B0-----:R-:W2:Y:S04]  /*0030*/  LDG.E R4, desc[UR6][R2.64+0x8] ;  /* 0x0000080602047981 */ /* 0x001ea8000c1e1900 */
[----:B------:R-:W3:Y:S04]  /*0040*/  LDG.E R6, desc[UR6][R2.64] ;  /* 0x0000000602067981 */ /* 0x000ee8000c1e1900 */
[----:B------:R-:W4:Y:S04]  /*0050*/  LDG.E R9, desc[UR6][R2.64+0xc] ;  /* 0x00000c0602097981 */ /* 0x000f28000c1e1900 */
[----:B------:R-:W5:Y:S04]  /*0060*/  LDG.E R10, desc[UR6][R2.64+0x10] ;  /* 0x00001006020a7981 */ /* 0x000f68000c1e1900 */
[----:B------:R-:W5:Y:S04]  /*0070*/  LDG.E R7, desc[UR6][R2.64+0x4] ;  /* 0x0000040602077981 */ /* 0x000f68000c1e1900 */
[----:B------:R0:W5:Y:S01]  /*0080*/  LDG.E R11, desc[UR6][R2.64+0x14] ;  /* 0x00001406020b7981 */ /* 0x000162000c1e1900 */
[----:B------:R-:W0:Y:S01]  /*0090*/  LDC R0, c[0x0][0x360] ;  /* 0x0000d800ff007b82 */ /* 0x000e220000000800 */
[----:B------:R-:W1:Y:S01]  /*00a0*/  S2R R8, SR_TID.Y ;  /* 0x0000000000087919 */ /* 0x000e620000002200 */
[----:B------:R-:W0:Y:S06]  /*00b0*/  S2R R13, SR_TID.X ;  /* 0x00000000000d7919 */ /* 0x000e2c0000002100 */
[----:B------:R-:W1:Y:S01]  /*00c0*/  S2UR UR5, SR_CTAID.Y ;  /* 0x00000000000579c3 */ /* 0x000e620000002600 */
[----:B------:R-:W0:Y:S07]  /*00d0*/  S2R R15, SR_TID.Z ;  /* 0x00000000000f7919 */ /* 0x000e2e0000002300 */
[----:B------:R-:W1:Y:S08]  /*00e0*/  LDC R5, c[0x0][0x364] ;  /* 0x0000d900ff057b82 */ /* 0x000e700000000800 */
[----:B------:R-:W0:Y:S08]  /*00f0*/  S2UR UR4, SR_CTAID.X ;  /* 0x00000000000479c3 */ /* 0x000e300000002500 */
[----:B------:R-:W0:Y:S08]  /*0100*/  S2UR UR8, SR_CTAID.Z ;  /* 0x00000000000879c3 */ /* 0x000e300000002700 */
[----:B------:R-:W0:Y:S01]  /*0110*/  LDC R12, c[0x0][0x368] ;  /* 0x0000da00ff0c7b82 */ /* 0x000e220000000800 */
[----:B-1----:R-:W-:-:S04]  /*0120*/  IMAD R5, R5, UR5, R8 ;  /* 0x0000000505057c24 */ /* 0x002fc8000f8e0208 */
[----:B------:R-:W-:Y:S02]  /*0130*/  IMAD R8, R5, 0x5, RZ ;  /* 0x0000000505087824 */ /* 0x000fe400078e02ff */
[----:B0-----:R-:W-:-:S04]  /*0140*/  IMAD R3, R0, UR4, R13 ;  /* 0x0000000400037c24 */ /* 0x001fc8000f8e020d */
[----:B------:R-:W-:-:S05]  /*0150*/  IMAD R0, R3, 0x5, RZ ;  /* 0x0000000503007824 */ /* 0x000fca00078e02ff */
[----:B------:R-:W-:Y:S01]  /*0160*/  I2FP.F32.S32 R13, R0 ;  /* 0x00000000000d7245 */ /* 0x000fe20000201400 */
[----:B------:R-:W-:Y:S01]  /*0170*/  IMAD R2, R12, UR8, R15 ;  /* 0x000000080c027c24 */ /* 0x000fe2000f8e020f */
[----:B------:R-:W-:-:S03]  /*0180*/  I2FP.F32.U32 R15, R8 ;  /* 0x00000008000f7245 */ /* 0x000fc60000201000 */
[----:B------:R-:W-:Y:S02]  /*0190*/  IMAD R8, R2, 0x5, RZ ;  /* 0x0000000502087824 */ /* 0x000fe400078e02ff */
[----:B--2---:R-:W-:-:S03]  /*01a0*/  FADD R4, R4, R15 ;  /* 0x0000000f04047221 */ /* 0x004fc60000000000 */
[----:B------:R-:W-:Y:S01]  /*01b0*/  I2FP.F32.U32 R15, R8 ;  /* 0x00000008000f7245 */ /* 0x000fe20000201000 */
[----:B---3--:R-:W-:Y:S01]  /*01c0*/  FADD R6, R6, R13 ;  /* 0x0000000d06067221 */ /* 0x008fe20000000000 */
[----:B----4-:R-:W-:-:S03]  /*01d0*/  FSETP.GT.AND P0, PT, R4, R9, PT ;  /* 0x000000090400720b */ /* 0x010fc60003f04000 */
[----:B-----5:R-:W-:Y:S01]  /*01e0*/  FADD R10, R10, R15 ;  /* 0x0000000f0a0a7221 */ /* 0x020fe20000000000 */
[----:B------:R-:W-:-:S04]  /*01f0*/  FSETP.GT.OR P0, PT, R6, R7, P0 ;  /* 0x000000070600720b */ /* 0x000fc80000704400 */
[----:B------:R-:W-:-:S13]  /*0200*/  FSETP.GT.OR P0, PT, R10, R11, P0 ;  /* 0x0000000b0a00720b */ /* 0x000fda0000704400 */
[----:B------:R-:W-:Y:S05]  /*0210*/  @P0 BRA `(.L_x_14) ;  /* 0x00000010002c0947 */ /* 0x000fea0003800000 */
[----:B------:R-:W0:Y:S01]  /*0220*/  LDC R0, c[0x0][0x388] ;  /* 0x0000e200ff007b82 */ /* 0x000e220000000800 */
[----:B------:R-:W-:Y:S01]  /*0230*/  HFMA2 R7, -RZ, RZ, 0, 0 ;  /* 0x00000000ff077431 */ /* 0x000fe200000001ff */
[----:B0-----:R-:W-:-:S13]  /*0240*/  ISETP.GE.AND P0, PT, R0, 0x1, PT ;  /* 0x000000010000780c */ /* 0x001fda0003f06270 */
[----:B------:R-:W-:Y:S05]  /*0250*/  @!P0 BRA `(.L_x_15) ;  /* 0x0000001000048947 */ /* 0x000fea0003800000 */
[C---:B------:R-:W-:Y:S02]  /*0260*/  ISETP.GE.U32.AND P0, PT, R0.reuse, 0x4, PT ;  /* 0x000000040000780c */ /* 0x040fe40003f06070 */
[----:B------:R-:W-:Y:S02]  /*0270*/  LOP3.LUT R16, R0, 0x3, RZ, 0xc0, !PT ;  /* 0x0000000300107812 */ /* 0x000fe400078ec0ff */
[----:B------:R-:W-:Y:S02]  /*0280*/  MOV R11, RZ ;  /* 0x000000ff000b7202 */ /* 0x000fe40000000f00 */
[----:B------:R-:W-:-:S07]  /*0290*/  MOV R7, RZ ;  /* 0x000000ff00077202 */ /* 0x000fce0000000f00 */
[----:B------:R-:W-:Y:S05]  /*02a0*/  @!P0 BRA `(.L_x_16) ;  /* 0x0000000800348947 */ /* 0x000fea0003800000 */
[----:B------:R-:W0:Y:S01]  /*02b0*/  LDCU.64 UR4, c[0x0][0x380] ;  /* 0x00007000ff0477ac */ /* 0x000e220008000a00 */
[----:B------:R-:W-:Y:S02]  /*02c0*/  LOP3.LUT R11, R0, 0x7ffffffc, RZ, 0xc0, !PT ;  /* 0x7ffffffc000b7812 */ /* 0x000fe400078ec0ff */
[----:B------:R-:W-:Y:S02]  /*02d0*/  MOV R7, RZ ;  /* 0x000000ff00077202 */ /* 0x000fe40000000f00 */
[----:B------:R-:W-:Y:S01]  /*02e0*/  IADD3 R12, PT, PT, -R11, RZ, RZ ;  /* 0x000000ff0b0c7210 */ /* 0x000fe20007ffe1ff */
[----:B0-----:R-:W-:-:S04]  /*02f0*/  UIADD3 UR4, UP0, UPT, UR4, 0x18, URZ ;  /* 0x0000001804047890 */ /* 0x001fc8000ff1e0ff */
[----:B------:R-:W-:Y:S02]  /*0300*/  UIADD3.X UR5, UPT, UPT, URZ, UR5, URZ, UP0, !UPT ;  /* 0x00000005ff057290 */ /* 0x000fe400087fe4ff */
[----:B------:R-:W-:-:S04]  /*0310*/  MOV R8, UR4 ;  /* 0x0000000400087c02 */ /* 0x000fc80008000f00 */
[----:B------:R-:W-:-:S07]  /*0320*/  MOV R9, UR5 ;  /* 0x0000000500097c02 */ /* 0x000fce0008000f00 */
.L_x_37:
[----:B------:R-:W2:Y:S01]  /*0330*/  LDG.E R17, desc[UR6][R8.64+-0x10] ;  /* 0xfffff00608117981 */ /* 0x000ea2000c1e1900 */
[----:B------:R-:W-:Y:S01]  /*0340*/  IADD3 R12, PT, PT, R12, 0x4, RZ ;  /* 0x000000040c0c7810 */ /* 0x000fe20007ffe0ff */
[----:B------:R-:W-:Y:S03]  /*0350*/  BSSY.RECONVERGENT B0, `(.L_x_17) ;  /* 0x000001f000007945 */ /* 0x000fe60003800200 */
[----:B------:R-:W-:Y:S02]  /*0360*/  ISETP.NE.AND P1, PT, R12, RZ, PT ;  /* 0x000000ff0c00720c */ /* 0x000fe40003f25270 */
[----:B--2---:R-:W-:-:S13]  /*0370*/  FSETP.GT.AND P0, PT, R17, R10, PT ;  /* 0x0000000a1100720b */ /* 0x004fda0003f04000 */
[----:B------:R-:W-:Y:S05]  /*0380*/  @P0 BRA `(.L_x_18) ;  /* 0x00000000006c0947 */ /* 0x000fea0003800000 */
[----:B------:R-:W2:Y:S04]  /*0390*/  LDG.E R15, desc[UR6][R8.64+-0x18] ;  /* 0xffffe806080f7981 */ /* 0x000ea8000c1e1900 */
[----:B------:R-:W3:Y:S01]  /*03a0*/  LDG.E R13, desc[UR6][R8.64+-0x14] ;  /* 0xffffec06080d7981 */ /* 0x000ee2000c1e1900 */
[----:B------:R-:W-:Y:S01]  /*03b0*/  FADD R14, -R10, R17 ;  /* 0x000000110a0e7221 */ /* 0x000fe20000000100 */
[----:B------:R-:W-:Y:S01]  /*03c0*/  BSSY.RECONVERGENT B1, `(.L_x_19) ;  /* 0x0000012000017945 */ /* 0x000fe20003800200 */
[----:B--2---:R-:W-:Y:S01]  /*03d0*/  FADD R15, -R6, R15 ;  /* 0x0000000f060f7221 */ /* 0x004fe20000000100 */
[----:B---3--:R-:W-:-:S03]  /*03e0*/  FADD R0, -R4, R13 ;  /* 0x0000000d04007221 */ /* 0x008fc60000000100 */
[----:B------:R-:W-:-:S04]  /*03f0*/  FMUL R15, R15, R15 ;  /* 0x0000000f0f0f7220 */ /* 0x000fc80000400000 */
[----:B------:R-:W-:-:S04]  /*0400*/  FFMA R15, R0, R0, R15 ;  /* 0x00000000000f7223 */ /* 0x000fc8000000000f */
[----:B------:R-:W-:-:S04]  /*0410*/  FFMA R15, R14, R14, R15 ;  /* 0x0000000e0e0f7223 */ /* 0x000fc8000000000f */
[----:B------:R0:W1:Y:S01]  /*0420*/  MUFU.RSQ R14, R15 ;  /* 0x0000000f000e7308 */ /* 0x0000620000001400 */
[----:B------:R-:W-:-:S04]  /*0430*/  IADD3 R0, PT, PT, R15, -0xd000000, RZ ;  /* 0xf30000000f007810 */ /* 0x000fc80007ffe0ff */
[----:B------:R-:W-:-:S13]  /*0440*/  ISETP.GT.U32.AND P0, PT, R0, 0x727fffff, PT ;  /* 0x727fffff0000780c */ /* 0x000fda0003f04070 */
[----:B01----:R-:W-:Y:S05]  /*0450*/  @!P0 BRA `(.L_x_20) ;  /* 0x0000000000108947 */ /* 0x003fea0003800000 */
[----:B------:R-:W-:Y:S02]  /*0460*/  MOV R0, R15 ;  /* 0x0000000f00007202 */ /* 0x000fe40000000f00 */
[----:B------:R-:W-:-:S07]  /*0470*/  MOV R20, 0x490 ;  /* 0x0000049000147802 */ /* 0x000fce0000000f00 */
[----:B------:R-:W-:Y:S05]  /*0480*/  CALL.REL.NOINC `($__internal_0_$__cuda_sm20_sqrt_rn_f32_slowpath) ;  /* 0x0000000c00a87944 */ /* 0x000fea0003c00000 */
[----:B------:R-:W-:Y:S05]  /*0490*/  BRA `(.L_x_21) ;  /* 0x0000000000107947 */ /* 0x000fea0003800000 */
.L_x_20:
[----:B------:R-:W-:Y:S01]  /*04a0*/  FMUL.FTZ R0, R15, R14 ;  /* 0x0000000e0f007220 */ /* 0x000fe20000410000 */
[----:B------:R-:W-:-:S03]  /*04b0*/  FMUL.FTZ R14, R14, 0.5 ;  /* 0x3f0000000e0e7820 */ /* 0x000fc60000410000 */
[----:B------:R-:W-:-:S04]  /*04c0*/  FFMA R13, -R0, R0, R15 ;  /* 0x00000000000d7223 */ /* 0x000fc8000000010f */
[----:B------:R-:W-:-:S07]  /*04d0*/  FFMA R0, R13, R14, R0 ;  /* 0x0000000e0d007223 */ /* 0x000fce0000000000 */
.L_x_21:
[----:B------:R-:W-:Y:S05]  /*04e0*/  BSYNC.RECONVERGENT B1 ;  /* 0x0000000000017941 */ /* 0x000fea0003800200 */
.L_x_19:
[----:B------:R-:W-:-:S04]  /*04f0*/  FSETP.GTU.AND P0, PT, R0, 54, PT ;  /* 0x425800000000780b */ /* 0x000fc80003f0c000 */
[----:B------:R-:W-:Y:S02]  /*0500*/  FSETP.GE.AND P0, PT, R0, 51, !P0 ;  /* 0x424c00000000780b */ /* 0x000fe40004706000 */
[----:B------:R-:W-:-:S11]  /*0510*/  IADD3 R0, PT, PT, R7, 0x1, RZ ;  /* 0x0000000107007810 */ /* 0x000fd60007ffe0ff */
[----:B------:R-:W-:-:S04]  /*0520*/  @!P0 IADD3 R0, PT, PT, R7, RZ, RZ ;  /* 0x000000ff07008210 */ /* 0x000fc80007ffe0ff */
[----:B------:R-:W-:-:S07]  /*0530*/  MOV R7, R0 ;  /* 0x0000000000077202 */ /* 0x000fce0000000f00 */
.L_x_18:
[----:B------:R-:W-:Y:S05]  /*0540*/  BSYNC.RECONVERGENT B0 ;  /* 0x0000000000007941 */ /* 0x000fea0003800200 */
.L_x_17:
[----:B------:R-:W2:Y:S01]  /*0550*/  LDG.E R17, desc[UR6][R8.64+-0x4] ;  /* 0xfffffc0608117981 */ /* 0x000ea2000c1e1900 */
[----:B------:R-:W-:Y:S01]  /*0560*/  BSSY.RECONVERGENT B0, `(.L_x_22) ;  /* 0x000001e000007945 */ /* 0x000fe20003800200 */
        /* <DEDUP_REMOVED lines=19> */
.L_x_25:
[----:B------:R-:W-:Y:S01]  /*06a0*/  FMUL.FTZ R0, R15, R14 ;  /* 0x0000000e0f007220 */ /* 0x000fe20000410000 */
[----:B------:R-:W-:-:S03]  /*06b0*/  FMUL.FTZ R14, R14, 0.5 ;  /* 0x3f0000000e0e7820 */ /* 0x000fc60000410000 */
[----:B------:R-:W-:-:S04]  /*06c0*/  FFMA R13, -R0, R0, R15 ;  /* 0x00000000000d7223 */ /* 0x000fc8000000010f */
[----:B------:R-:W-:-:S07]  /*06d0*/  FFMA R0, R13, R14, R0 ;  /* 0x0000000e0d007223 */ /* 0x000fce0000000000 */
.L_x_26:
[----:B------:R-:W-:Y:S05]  /*06e0*/  BSYNC.RECONVERGENT B1 ;  /* 0x0000000000017941 */ /* 0x000fea0003800200 */
.L_x_24:
[----:B------:R-:W-:-:S04]  /*06f0*/  FSETP.GTU.AND P0, PT, R0, 54, PT ;  /* 0x425800000000780b */ /* 0x000fc80003f0c000 */
[----:B------:R-:W-:Y:S02]  /*0700*/  FSETP.GE.AND P0, PT, R0, 51, !P0 ;  /* 0x424c00000000780b */ /* 0x000fe40004706000 */
[----:B------:R-:W-:-:S11]  /*0710*/  IADD3 R0, PT, PT, R7, 0x1, RZ ;  /* 0x0000000107007810 */ /* 0x000fd60007ffe0ff */
[----:B------:R-:W-:-:S05]  /*0720*/  @!P0 IMAD.MOV R0, RZ, RZ, R7 ;  /* 0x000000ffff008224 */ /* 0x000fca00078e0207 */
[----:B------:R-:W-:-:S07]  /*0730*/  MOV R7, R0 ;  /* 0x0000000000077202 */ /* 0x000fce0000000f00 */
.L_x_23:
[----:B------:R-:W-:Y:S05]  /*0740*/  BSYNC.RECONVERGENT B0 ;  /* 0x0000000000007941 */ /* 0x000fea0003800200 */
.L_x_22:
        /* <DEDUP_REMOVED lines=21> */
.L_x_30:
[----:B------:R-:W-:Y:S01]  /*08a0*/  FMUL.FTZ R0, R15, R14 ;  /* 0x0000000e0f007220 */ /* 0x000fe20000410000 */
[----:B------:R-:W-:-:S03]  /*08b0*/  FMUL.FTZ R14, R14, 0.5 ;  /* 0x3f0000000e0e7820 */ /* 0x000fc60000410000 */
[----:B------:R-:W-:-:S04]  /*08c0*/  FFMA R13, -R0, R0, R15 ;  /* 0x00000000000d7223 */ /* 0x000fc8000000010f */
[----:B------:R-:W-:-:S07]  /*08d0*/  FFMA R0, R13, R14, R0 ;  /* 0x0000000e0d007223 */ /* 0x000fce0000000000 */
.L_x_31:
[----:B------:R-:W-:Y:S05]  /*08e0*/  BSYNC.RECONVERGENT B1 ;  /* 0x0000000000017941 */ /* 0x000fea0003800200 */
.L_x_29:
[----:B------:R-:W-:-:S04]  /*08f0*/  FSETP.GTU.AND P0, PT, R0, 54, PT ;  /* 0x425800000000780b */ /* 0x000fc80003f0c000 */
[----:B------:R-:W-:Y:S02]  /*0900*/  FSETP.GE.AND P0, PT, R0, 51, !P0 ;  /* 0x424c00000000780b */ /* 0x000fe40004706000 */
[----:B------:R-:W-:-:S11]  /*0910*/  IADD3 R0, PT, PT, R7, 0x1, RZ ;  /* 0x0000000107007810 */ /* 0x000fd60007ffe0ff */
[----:B------:R-:W-:-:S04]  /*0920*/  @!P0 IADD3 R0, PT, PT, R7, RZ, RZ ;  /* 0x000000ff07008210 */ /* 0x000fc80007ffe0ff */
[----:B------:R-:W-:-:S07]  /*0930*/  MOV R7, R0 ;  /* 0x0000000000077202 */ /* 0x000fce0000000f00 */
.L_x_28:
[----:B------:R-:W-:Y:S05]  /*0940*/  BSYNC.RECONVERGENT B0 ;  /* 0x0000000000007941 */ /* 0x000fea0003800200 */
.L_x_27:
        /* <DEDUP_REMOVED lines=21> */
.L_x_35:
[----:B------:R-:W-:Y:S01]  /*0aa0*/  FMUL.FTZ R0, R15, R14 ;  /* 0x0000000e0f007220 */ /* 0x000fe20000410000 */
[----:B------:R-:W-:-:S03]  /*0ab0*/  FMUL.FTZ R14, R14, 0.5 ;  /* 0x3f0000000e0e7820 */ /* 0x000fc60000410000 */
[----:B------:R-:W-:-:S04]  /*0ac0*/  FFMA R13, -R0, R0, R15 ;  /* 0x00000000000d7223 */ /* 0x000fc8000000010f */
[----:B------:R-:W-:-:S07]  /*0ad0*/  FFMA R0, R13, R14, R0 ;  /* 0x0000000e0d007223 */ /* 0x000fce0000000000 */
.L_x_36:
[----:B------:R-:W-:Y:S05]  /*0ae0*/  BSYNC.RECONVERGENT B1 ;  /* 0x0000000000017941 */ /* 0x000fea0003800200 */
.L_x_34:
[----:B------:R-:W-:-:S04]  /*0af0*/  FSETP.GTU.AND P0, PT, R0, 54, PT ;  /* 0x425800000000780b */ /* 0x000fc80003f0c000 */
[----:B------:R-:W-:Y:S02]  /*0b00*/  FSETP.GE.AND P0, PT, R0, 51, !P0 ;  /* 0x424c00000000780b */ /* 0x000fe40004706000 */
[----:B------:R-:W-:-:S11]  /*0b10*/  IADD3 R0, PT, PT, R7, 0x1, RZ ;  /* 0x0000000107007810 */ /* 0x000fd60007ffe0ff */
[----:B------:R-:W-:-:S05]  /*0b20*/  @!P0 IADD3 R0, PT, PT, R7, RZ, RZ ;  /* 0x000000ff07008210 */ /* 0x000fca0007ffe0ff */
[----:B------:R-:W-:-:S07]  /*0b30*/  IMAD.MOV.U32 R7, RZ, RZ, R0 ;  /* 0x000000ffff077224 */ /* 0x000fce00078e0000 */
.L_x_33:
[----:B------:R-:W-:Y:S05]  /*0b40*/  BSYNC.RECONVERGENT B0 ;  /* 0x0000000000007941 */ /* 0x000fea0003800200 */
.L_x_32:
[----:B------:R-:W-:-:S04]  /*0b50*/  IADD3 R8, P0, PT, R8, 0x30, RZ ;  /* 0x0000003008087810 */ /* 0x000fc80007f1e0ff */
[----:B------:R-:W-:Y:S01]  /*0b60*/  IADD3.X R9, PT, PT, RZ, R9, RZ, P0, !PT ;  /* 0x00000009ff097210 */ /* 0x000fe200007fe4ff */
[----:B------:R-:W-:Y:S08]  /*0b70*/  @P1 BRA `(.L_x_37) ;  /* 0xfffffff400ec1947 */ /* 0x000ff0000383ffff */
.L_x_16:
[----:B------:R-:W-:Y:S01]  /*0b80*/  ISETP.NE.AND P0, PT, R16, RZ, PT ;  /* 0x000000ff1000720c */ /* 0x000fe20003f05270 */
[----:B------:R-:W-:-:S12]  /*0b90*/  BSSY.RECONVERGENT B0, `(.L_x_15) ;  /* 0x000006d000007945 */ /* 0x000fd80003800200 */
[----:B------:R-:W-:Y:S05]  /*0ba0*/  @!P0 BRA `(.L_x_38) ;  /* 0x0000000400ac8947 */ /* 0x000fea0003800000 */
[----:B------:R-:W-:-:S13]  /*0bb0*/  ISETP.NE.AND P0, PT, R16, 0x1, PT ;  /* 0x000000011000780c */ /* 0x000fda0003f05270 */
[----:B------:R-:W-:Y:S05]  /*0bc0*/  @!P0 BRA `(.L_x_39) ;  /* 0x0000000400108947 */ /* 0x000fea0003800000 */
[----:B------:R-:W0:Y:S01]  /*0bd0*/  LDC.64 R8, c[0x0][0x380] ;  /* 0x0000e000ff087b82 */ /* 0x000e220000000a00 */
[----:B------:R-:W-:-:S04]  /*0be0*/  IMAD R13, R11, 0x3, RZ ;  /* 0x000000030b0d7824 */ /* 0x000fc800078e02ff */
[----:B0-----:R-:W-:-:S05]  /*0bf0*/  IMAD.WIDE.U32 R8, R13, 0x4, R8 ;  /* 0x000000040d087825 */ /* 0x001fca00078e0008 */
        /* <DEDUP_REMOVED lines=21> */
.L_x_43:
[----:B------:R-:W-:Y:S01]  /*0d50*/  FMUL.FTZ R0, R15, R12 ;  /* 0x0000000c0f007220 */ /* 0x000fe20000410000 */
[----:B------:R-:W-:-:S03]  /*0d60*/  FMUL.FTZ R12, R12, 0.5 ;  /* 0x3f0000000c0c7820 */ /* 0x000fc60000410000 */
[----:B------:R-:W-:-:S04]  /*0d70*/  FFMA R13, -R0, R0, R15 ;  /* 0x00000000000d7223 */ /* 0x000fc8000000010f */
[----:B------:R-:W-:-:S07]  /*0d80*/  FFMA R0, R13, R12, R0 ;  /* 0x0000000c0d007223 */ /* 0x000fce0000000000 */
.L_x_44:
[----:B------:R-:W-:Y:S05]  /*0d90*/  BSYNC.RECONVERGENT B2 ;  /* 0x0000000000027941 */ /* 0x000fea0003800200 */
.L_x_42:
[----:B------:R-:W-:-:S04]  /*0da0*/  FSETP.GTU.AND P0, PT, R0, 54, PT ;  /* 0x425800000000780b */ /* 0x000fc80003f0c000 */
[----:B------:R-:W-:Y:S02]  /*0db0*/  FSETP.GE.AND P0, PT, R0, 51, !P0 ;  /* 0x424c00000000780b */ /* 0x000fe40004706000 */
[----:B------:R-:W-:-:S11]  /*0dc0*/  IADD3 R0, PT, PT, R7, 0x1, RZ ;  /* 0x0000000107007810 */ /* 0x000fd60007ffe0ff */
[----:B------:R-:W-:-:S04]  /*0dd0*/  @!P0 IADD3 R0, PT, PT, R7, RZ, RZ ;  /* 0x000000ff07008210 */ /* 0x000fc80007ffe0ff */
[----:B------:R-:W-:-:S07]  /*0de0*/  MOV R7, R0 ;  /* 0x0000000000077202 */ /* 0x000fce0000000f00 */
.L_x_41:
[----:B------:R-:W-:Y:S05]  /*0df0*/  BSYNC.RECONVERGENT B1 ;  /* 0x0000000000017941 */ /* 0x000fea0003800200 */
.L_x_40:
        /* <DEDUP_REMOVED lines=21> */
.L_x_48:
[----:B------:R-:W-:Y:S01]  /*0f50*/  FMUL.FTZ R0, R15, R12 ;  /* 0x0000000c0f007220 */ /* 0x000fe20000410000 */
[----:B------:R-:W-:-:S03]  /*0f60*/  FMUL.FTZ R8, R12, 0.5 ;  /* 0x3f0000000c087820 */ /* 0x000fc60000410000 */
[----:B------:R-:W-:-:S04]  /*0f70*/  FFMA R9, -R0, R0, R15 ;  /* 0x0000000000097223 */ /* 0x000fc8000000010f */
[----:B------:R-:W-:-:S07]  /*0f80*/  FFMA R0, R9, R8, R0 ;  /* 0x0000000809007223 */ /* 0x000fce0000000000 */
.L_x_49:
[----:B------:R-:W-:Y:S05]  /*0f90*/  BSYNC.RECONVERGENT B2 ;  /* 0x0000000000027941 */ /* 0x000fea0003800200 */
.L_x_47:
[----:B------:R-:W-:-:S04]  /*0fa0*/  FSETP.GTU.AND P0, PT, R0, 54, PT ;  /* 0x425800000000780b */ /* 0x000fc80003f0c000 */
[----:B------:R-:W-:Y:S02]  /*0fb0*/  FSETP.GE.AND P0, PT, R0, 51, !P0 ;  /* 0x424c00000000780b */ /* 0x000fe40004706000 */
[----:B------:R-:W-:-:S11]  /*0fc0*/  IADD3 R0, PT, PT, R7, 0x1, RZ ;  /* 0x0000000107007810 */ /* 0x000fd60007ffe0ff */
[----:B------:R-:W-:-:S04]  /*0fd0*/  @!P0 IADD3 R0, PT, PT, R7, RZ, RZ ;  /* 0x000000ff07008210 */ /* 0x000fc80007ffe0ff */
[----:B------:R-:W-:-:S07]  /*0fe0*/  MOV R7, R0 ;  /* 0x0000000000077202 */ /* 0x000fce0000000f00 */
.L_x_46:
[----:B------:R-:W-:Y:S05]  /*0ff0*/  BSYNC.RECONVERGENT B1 ;  /* 0x0000000000017941 */ /* 0x000fea0003800200 */
.L_x_45:
[----:B------:R-:W-:-:S07]  /*1000*/  VIADD R11, R11, 0x2 ;  /* 0x000000020b0b7836 */ /* 0x000fce0000000000 */
.L_x_39:
[----:B------:R-:W0:Y:S02]  /*1010*/  LDCU UR4, c[0x0][0x388] ;  /* 0x00007100ff0477ac */ /* 0x000e240008000800 */
[----:B0-----:R-:W-:-:S04]  /*1020*/  ULOP3.LUT UR4, UR4, 0x1, URZ, 0xc0, !UPT ;  /* 0x0000000104047892 */ /* 0x001fc8000f8ec0ff */
[----:B------:R-:W-:-:S09]  /*1030*/  UISETP.NE.U32.AND UP0, UPT, UR4, 0x1, UPT ;  /* 0x000000010400788c */ /* 0x000fd2000bf05070 */
[----:B------:R-:W-:Y:S05]  /*1040*/  BRA.U UP0, `(.L_x_38) ;  /* 0x0000000100847547 */ /* 0x000fea000b800000 */
[----:B------:R-:W0:Y:S01]  /*1050*/  LDC.64 R8, c[0x0][0x380] ;  /* 0x0000e000ff087b82 */ /* 0x000e220000000a00 */
[----:B------:R-:W-:-:S04]  /*1060*/  IMAD R11, R11, 0x3, RZ ;  /* 0x000000030b0b7824 */ /* 0x000fc800078e02ff */
[----:B0-----:R-:W-:-:S05]  /*1070*/  IMAD.WIDE.U32 R8, R11, 0x4, R8 ;  /* 0x000000040b087825 */ /* 0x001fca00078e0008 */
[----:B------:R-:W2:Y:S02]  /*1080*/  LDG.E R15, desc[UR6][R8.64+0x8] ;  /* 0x00000806080f7981 */ /* 0x000ea4000c1e1900 */
        /* <DEDUP_REMOVED lines=19> */
.L_x_51:
[----:B------:R-:W-:Y:S01]  /*11c0*/  FMUL.FTZ R0, R13, R4 ;  /* 0x000000040d007220 */ /* 0x000fe20000410000 */
[----:B------:R-:W-:-:S03]  /*11d0*/  FMUL.FTZ R4, R4, 0.5 ;  /* 0x3f00000004047820 */ /* 0x000fc60000410000 */
[----:B------:R-:W-:-:S04]  /*11e0*/  FFMA R9, -R0, R0, R13 ;  /* 0x0000000000097223 */ /* 0x000fc8000000010d */
[----:B------:R-:W-:-:S07]  /*11f0*/  FFMA R0, R9, R4, R0 ;  /* 0x0000000409007223 */ /* 0x000fce0000000000 */
.L_x_52:
[----:B------:R-:W-:Y:S05]  /*1200*/  BSYNC.RECONVERGENT B1 ;  /* 0x0000000000017941 */ /* 0x000fea0003800200 */
.L_x_50:
[----:B------:R-:W-:-:S04]  /*1210*/  FSETP.GTU.AND P0, PT, R0, 54, PT ;  /* 0x425800000000780b */ /* 0x000fc80003f0c000 */
[----:B------:R-:W-:Y:S02]  /*1220*/  FSETP.GE.AND P0, PT, R0, 51, !P0 ;  /* 0x424c00000000780b */ /* 0x000fe40004706000 */
[----:B------:R-:W-:-:S11]  /*1230*/  IADD3 R0, PT, PT, R7, 0x1, RZ ;  /* 0x0000000107007810 */ /* 0x000fd60007ffe0ff */
[----:B------:R-:W-:-:S04]  /*1240*/  @!P0 IADD3 R0, PT, PT, R7, RZ, RZ ;  /* 0x000000ff07008210 */ /* 0x000fc80007ffe0ff */
[----:B------:R-:W-:-:S07]  /*1250*/  MOV R7, R0 ;  /* 0x0000000000077202 */ /* 0x000fce0000000f00 */
.L_x_38:
[----:B------:R-:W-:Y:S05]  /*1260*/  BSYNC.RECONVERGENT B0 ;  /* 0x0000000000007941 */ /* 0x000fea0003800200 */
.L_x_15:
[----:B------:R-:W0:Y:S01]  /*1270*/  LDC.64 R8, c[0x0][0x390] ;  /* 0x0000e400ff087b82 */ /* 0x000e220000000a00 */
[----:B------:R-:W-:-:S04]  /*1280*/  IMAD R2, R5, 0x190, R2 ;  /* 0x0000019005027824 */ /* 0x000fc800078e0202 */
[----:B------:R-:W-:-:S04]  /*1290*/  IMAD R3, R3, 0x9c40, R2 ;  /* 0x00009c4003037824 */ /* 0x000fc800078e0202 */
[----:B0-----:R-:W-:-:S05]  /*12a0*/  IMAD.WIDE R2, R3, 0x4, R8 ;  /* 0x0000000403027825 */ /* 0x001fca00078e0208 */
[----:B------:R-:W-:Y:S01]  /*12b0*/  STG.E desc[UR6][R2.64], R7 ;  /* 0x0000000702007986 */ /* 0x000fe2000c101906 */
[----:B------:R-:W-:Y:S05]  /*12c0*/  EXIT ;  /* 0x000000000000794d */ /* 0x000fea0003800000 */
.L_x_14:
[----:B------:R-:W0:Y:S01]  /*12d0*/  LDC.64 R6, c[0x0][0x390] ;  /* 0x0000e400ff067b82 */ /* 0x000e220000000a00 */
[----:B------:R-:W-:-:S04]  /*12e0*/  IMAD R2, R5, 0x190, R2 ;  /* 0x0000019005027824 */ /* 0x000fc800078e0202 */
[----:B------:R-:W-:-:S04]  /*12f0*/  IMAD R3, R3, 0x9c40, R2 ;  /* 0x00009c4003037824 */ /* 0x000fc800078e0202 */
[----:B0-----:R-:W-:-:S05]  /*1300*/  IMAD.WIDE R6, R3, 0x4, R6 ;  /* 0x0000000403067825 */ /* 0x001fca00078e0206 */
[----:B------:R-:W-:Y:S01]  /*1310*/  STG.E desc[UR6][R6.64], RZ ;  /* 0x000000ff06007986 */ /* 0x000fe2000c101906 */
[----:B------:R-:W-:Y:S05]  /*1320*/  EXIT ;  /* 0x000000000000794d */ /* 0x000fea0003800000 */
        .weak           $__internal_0_$__cuda_sm20_sqrt_rn_f32_slowpath
        .type           $__internal_0_$__cuda_sm20_sqrt_rn_f32_slowpath,@function
        .size           $__internal_0_$__cuda_sm20_sqrt_rn_f32_slowpath,(.L_x_155 - $__internal_0_$__cuda_sm20_sqrt_rn_f32_slowpath)
$__internal_0_$__cuda_sm20_sqrt_rn_f32_slowpath:
[----:B------:R-:W-:-:S13]  /*1330*/  LOP3.LUT P0, RZ, R0, 0x7fffffff, RZ, 0xc0, !PT ;  /* 0x7fffffff00ff7812 */ /* 0x000fda000780c0ff */
[----:B------:R-:W-:Y:S01]  /*1340*/  @!P0 MOV R13, R0 ;  /* 0x00000000000d8202 */ /* 0x000fe20000000f00 */
[----:B------:R-:W-:Y:S06]  /*1350*/  @!P0 BRA `(.L_x_53) ;  /* 0x0000000000408947 */ /* 0x000fec0003800000 */
[----:B------:R-:W-:-:S13]  /*1360*/  FSETP.GEU.FTZ.AND P0, PT, R0, RZ, PT ;  /* 0x000000ff0000720b */ /* 0x000fda0003f1e000 */
[----:B------:R-:W-:Y:S01]  /*1370*/  @!P0 MOV R13, 0x7fffffff ;  /* 0x7fffffff000d8802 */ /* 0x000fe20000000f00 */
[----:B------:R-:W-:Y:S06]  /*1380*/  @!P0 BRA `(.L_x_53) ;  /* 0x0000000000348947 */ /* 0x000fec0003800000 */
[----:B------:R-:W-:-:S13]  /*1390*/  FSETP.GTU.FTZ.AND P0, PT, |R0|, +INF , PT ;  /* 0x7f8000000000780b */ /* 0x000fda0003f1c200 */
[----:B------:R-:W-:Y:S01]  /*13a0*/  @P0 FADD.FTZ R13, R0, 1 ;  /* 0x3f800000000d0421 */ /* 0x000fe20000010000 */
[----:B------:R-:W-:Y:S06]  /*13b0*/  @P0 BRA `(.L_x_53) ;  /* 0x0000000000280947 */ /* 0x000fec0003800000 */
[----:B------:R-:W-:-:S13]  /*13c0*/  FSETP.NEU.FTZ.AND P0, PT, |R0|, +INF , PT ;  /* 0x7f8000000000780b */ /* 0x000fda0003f1d200 */
[----:B------:R-:W-:-:S04]  /*13d0*/  @P0 FFMA R14, R0, 1.84467440737095516160e+19, RZ ;  /* 0x5f800000000e0823 */ /* 0x000fc800000000ff */
[----:B------:R-:W0:Y:S02]  /*13e0*/  @P0 MUFU.RSQ R13, R14 ;  /* 0x0000000e000d0308 */ /* 0x000e240000001400 */
[----:B0-----:R-:W-:Y:S01]  /*13f0*/  @P0 FMUL.FTZ R15, R14, R13 ;  /* 0x0000000d0e0f0220 */ /* 0x001fe20000410000 */
[----:B------:R-:W-:Y:S01]  /*1400*/  @P0 FMUL.FTZ R19, R13, 0.5 ;  /* 0x3f0000000d130820 */ /* 0x000fe20000410000 */
[----:B------:R-:W-:Y:S02]  /*1410*/  @!P0 MOV R13, R0 ;  /* 0x00000000000d8202 */ /* 0x000fe40000000f00 */
[----:B------:R-:W-:-:S04]  /*1420*/  @P0 FADD.FTZ R17, -R15, -RZ ;  /* 0x800000ff0f110221 */ /* 0x000fc80000010100 */
[----:B------:R-:W-:-:S04]  /*1430*/  @P0 FFMA R18, R15, R17, R14 ;  /* 0x000000110f120223 */ /* 0x000fc8000000000e */
[----:B------:R-:W-:-:S04]  /*1440*/  @P0 FFMA R18, R18, R19, R15 ;  /* 0x0000001312120223 */ /* 0x000fc8000000000f */
[----:B------:R-:W-:-:S07]  /*1450*/  @P0 FMUL.FTZ R13, R18, 2.3283064365386962891e-10 ;  /* 0x2f800000120d0820 */ /* 0x000fce0000410000 */
.L_x_53:
[----:B------:R-:W-:Y:S01]  /*1460*/  HFMA2 R15, -RZ, RZ, 0, 0 ;  /* 0x00000000ff0f7431 */ /* 0x000fe200000001ff */
[----:B------:R-:W-:Y:S02]  /*1470*/  MOV R14, R20 ;  /* 0x00000014000e7202 */ /* 0x000fe40000000f00 */
[----:B------:R-:W-:Y:S02]  /*1480*/  MOV R0, R13 ;  /* 0x0000000d00007202 */ /* 0x000fe40000000f00 */
[----:B------:R-:W-:Y:S05]  /*1490*/  RET.REL.NODEC R14 `(_Z18para_find_loc_finePfiPiS_) ;  /* 0xffffffe80ed87950 */ /* 0x000fea0003c3ffff */
.L_x_54:
        /* <DEDUP_REMOVED lines=14> */
.L_x_155:


//--------------------- .text._Z15find_best_scorePiPfS0_ --------------------------
	.section	.text._Z15find_best_scorePiPfS0_,"ax",@progbits
	.align	128
        .global         _Z15find_best_scorePiPfS0_
        .type           _Z15find_best_scorePiPfS0_,@function
        .size           _Z15find_best_scorePiPfS0_,(.L_x_156 - _Z15find_best_scorePiPfS0_)
        .other          _Z15find_best_scorePiPfS0_,@"STO_CUDA_ENTRY STV_DEFAULT"
_Z15find_best_scorePiPfS0_:
.text._Z15find_best_scorePiPfS0_:
[----:B------:R-:W0:Y:S08]  /*0000*/  LDC R1, c[0x0][0x37c] ;  /* 0x0000df00ff017b82 */ /* 0x000e300000000800 */
[----:B------:R-:W1:Y:S01]  /*0010*/  LDC.64 R2, c[0x0][0x390] ;  /* 0x0000e400ff027b82 */ /* 0x000e620000000a00 */
[----:B------:R-:W1:Y:S01]  /*0020*/  LDCU.64 UR36, c[0x0][0x358] ;  /* 0x00006b00ff2477ac */ /* 0x000e620008000a00 */
[----:B------:R-:W-:-:S02]  /*0030*/  IMAD.MOV.U32 R7, RZ, RZ, -0x39e3c000 ;  /* 0xc61c4000ff077424 */ /* 0x000fc400078e00ff */
[----:B0-----:R-:W-:-:S04]  /*0040*/  VIADD R1, R1, 0xfffffff0 ;  /* 0xfffffff001017836 */ /* 0x001fc80000000000 */
[----:B------:R-:W0:Y:S01]  /*0050*/  LDC.64 R8, c[0x0][0x388] ;  /* 0x0000e200ff087b82 */ /* 0x000e220000000a00 */
[----:B-1----:R-:W-:Y:S04]  /*0060*/  STG.E desc[UR36][R2.64], R7 ;  /* 0x0000000702007986 */ /* 0x002fe8000c101924 */
[----:B------:R-:W-:Y:S04]  /*0070*/  STG.E desc[UR36][R2.64+0x4], R7 ;  /* 0x0000040702007986 */ /* 0x000fe8000c101924 */
[----:B------:R1:W-:Y:S04]  /*0080*/  STG.E desc[UR36][R2.64+0x8], R7 ;  /* 0x0000080702007986 */ /* 0x0003e8000c101924 */
[----:B0-----:R-:W2:Y:S04]  /*0090*/  LDG.E R0, desc[UR36][R8.64+0x4] ;  /* 0x0000042408007981 */ /* 0x001ea8000c1e1900 */
[----:B------:R-:W2:Y:S01]  /*00a0*/  LDG.E R5, desc[UR36][R8.64] ;  /* 0x0000002408057981 */ /* 0x000ea2000c1e1900 */
[----:B------:R-:W0:Y:S01]  /*00b0*/  LDCU UR4, c[0x0][0x2f8] ;  /* 0x00005f00ff0477ac */ /* 0x000e220008000800 */
[----:B------:R-:W-:-:S02]  /*00c0*/  HFMA2 R4, -RZ, RZ, 2.5625, 0 ;  /* 0x41200000ff047431 */ /* 0x000fc400000001ff */
[----:B------:R-:W-:Y:S01]  /*00d0*/  IMAD.MOV.U32 R11, RZ, RZ, 0x3dcccccd ;  /* 0x3dcccccdff0b7424 */ /* 0x000fe200078e00ff */
[----:B------:R-:W3:Y:S03]  /*00e0*/  LDCU UR5, c[0x0][0x2fc] ;  /* 0x00005f80ff0577ac */ /* 0x000ee60008000800 */
[----:B------:R-:W-:Y:S01]  /*00f0*/  FFMA R6, R11, -R4, 1 ;  /* 0x3f8000000b067423 */ /* 0x000fe20000000804 */
[----:B--2---:R-:W-:-:S03]  /*0100*/  FADD R0, R0, -R5 ;  /* 0x8000000500007221 */ /* 0x004fc60000000000 */
[----:B------:R-:W-:Y:S01]  /*0110*/  FFMA R5, R6, R11, 0.10000000149011611938 ;  /* 0x3dcccccd06057423 */ /* 0x000fe2000000000b */
[----:B0-----:R-:W-:Y:S01]  /*0120*/  IADD3 R6, P1, PT, R1, UR4, RZ ;  /* 0x0000000401067c10 */ /* 0x001fe2000ff3e0ff */
[----:B------:R-:W0:Y:S02]  /*0130*/  FCHK P0, R0, 10 ;  /* 0x4120000000007902 */ /* 0x000e240000000000 */
[----:B-1----:R-:W-:Y:S02]  /*0140*/  FFMA R2, R0, R5, RZ ;  /* 0x0000000500027223 */ /* 0x002fe400000000ff */
[----:B---3--:R-:W-:Y:S02]  /*0150*/  IMAD.X R7, RZ, RZ, UR5, P1 ;  /* 0x00000005ff077e24 */ /* 0x008fe400088e06ff */
[----:B------:R-:W-:-:S04]  /*0160*/  FFMA R3, R2, -10, R0 ;  /* 0xc120000002037823 */ /* 0x000fc80000000000 */
[----:B------:R-:W-:Y:S01]  /*0170*/  FFMA R19, R5, R3, R2 ;  /* 0x0000000305137223 */ /* 0x000fe20000000002 */
[----:B0-----:R-:W-:Y:S06]  /*0180*/  @!P0 BRA `(.L_x_55) ;  /* 0x0000000000108947 */ /* 0x001fec0003800000 */
[----:B------:R-:W-:Y:S01]  /*0190*/  IMAD.MOV.U32 R3, RZ, RZ, R0 ;  /* 0x000000ffff037224 */ /* 0x000fe200078e0000 */
[----:B------:R-:W-:-:S07]  /*01a0*/  MOV R2, 0x1c0 ;  /* 0x000001c000027802 */ /* 0x000fce0000000f00 */
[----:B------:R-:W-:Y:S05]  /*01b0*/  CALL.REL.NOINC `($__internal_1_$__cuda_sm3x_div_rn_noftz_f32_slowpath) ;  /* 0x0000000c009c7944 */ /* 0x000fea0003c00000 */
[----:B------:R-:W-:-:S07]  /*01c0*/  IMAD.MOV.U32 R19, RZ, RZ, R0 ;  /* 0x000000ffff137224 */ /* 0x000fce00078e0000 */
.L_x_55:
[----:B------:R-:W0:Y:S02]  /*01d0*/  LDC.64 R2, c[0x0][0x388] ;  /* 0x0000e200ff027b82 */ /* 0x000e240000000a00 */
[----:B0-----:R-:W2:Y:S04]  /*01e0*/  LDG.E R0, desc[UR36][R2.64+0xc] ;  /* 0x00000c2402007981 */ /* 0x001ea8000c1e1900 */
[----:B------:R-:W2:Y:S01]  /*01f0*/  LDG.E R5, desc[UR36][R2.64+0x8] ;  /* 0x0000082402057981 */ /* 0x000ea2000c1e1900 */
[----:B------:R-:W-:Y:S01]  /*0200*/  MOV R9, 0x3dcccccd ;  /* 0x3dcccccd00097802 */ /* 0x000fe20000000f00 */
[----:B------:R-:W0:Y:S04]  /*0210*/  F2I.TRUNC.NTZ R19, R19 ;  /* 0x0000001300137305 */ /* 0x000e28000020f100 */
[----:B------:R-:W-:Y:S01]  /*0220*/  FFMA R8, R9, -R4, 1 ;  /* 0x3f80000009087423 */ /* 0x000fe20000000804 */
[----:B0-----:R-:W-:Y:S01]  /*0230*/  VIMNMX R16, PT, PT, R19, 0x64, PT ;  /* 0x0000006413107848 */ /* 0x001fe20003fe0100 */
[----:B--2---:R-:W-:-:S02]  /*0240*/  FADD R5, R0, -R5 ;  /* 0x8000000500057221 */ /* 0x004fc40000000000 */
[----:B------:R-:W-:Y:S02]  /*0250*/  FFMA R0, R8, R9, 0.10000000149011611938 ;  /* 0x3dcccccd08007423 */ /* 0x000fe40000000009 */
[----:B------:R-:W0:Y:S02]  /*0260*/  FCHK P0, R5, 10 ;  /* 0x4120000005007902 */ /* 0x000e240000000000 */
[----:B------:R-:W-:-:S04]  /*0270*/  FFMA R8, R0, R5, RZ ;  /* 0x0000000500087223 */ /* 0x000fc800000000ff */
[----:B------:R-:W-:-:S04]  /*0280*/  FFMA R9, R8, -10, R5 ;  /* 0xc120000008097823 */ /* 0x000fc80000000005 */
[----:B------:R-:W-:Y:S01]  /*0290*/  FFMA R18, R0, R9, R8 ;  /* 0x0000000900127223 */ /* 0x000fe20000000008 */
[----:B0-----:R-:W-:Y:S06]  /*02a0*/  @!P0 BRA `(.L_x_56) ;  /* 0x0000000000108947 */ /* 0x001fec0003800000 */
[----:B------:R-:W-:Y:S01]  /*02b0*/  IMAD.MOV.U32 R3, RZ, RZ, R5 ;  /* 0x000000ffff037224 */ /* 0x000fe200078e0005 */
[----:B------:R-:W-:-:S07]  /*02c0*/  MOV R2, 0x2e0 ;  /* 0x000002e000027802 */ /* 0x000fce0000000f00 */
[----:B------:R-:W-:Y:S05]  /*02d0*/  CALL.REL.NOINC `($__internal_1_$__cuda_sm3x_div_rn_noftz_f32_slowpath) ;  /* 0x0000000c00547944 */ /* 0x000fea0003c00000 */
[----:B------:R-:W-:-:S07]  /*02e0*/  IMAD.MOV.U32 R18, RZ, RZ, R0 ;  /* 0x000000ffff127224 */ /* 0x000fce00078e0000 */
.L_x_56:
[----:B------:R-:W0:Y:S02]  /*02f0*/  LDC.64 R8, c[0x0][0x388] ;  /* 0x0000e200ff087b82 */ /* 0x000e240000000a00 */
[----:B0-----:R-:W2:Y:S04]  /*0300*/  LDG.E R0, desc[UR36][R8.64+0x14] ;  /* 0x0000142408007981 */ /* 0x001ea8000c1e1900 */
[----:B------:R-:W2:Y:S01]  /*0310*/  LDG.E R3, desc[UR36][R8.64+0x10] ;  /* 0x0000102408037981 */ /* 0x000ea2000c1e1900 */
[----:B------:R-:W-:Y:S01]  /*0320*/  IMAD.MOV.U32 R5, RZ, RZ, 0x3dcccccd ;  /* 0x3dcccccdff057424 */ /* 0x000fe200078e00ff */
[----:B------:R-:W0:Y:S03]  /*0330*/  F2I.TRUNC.NTZ R18, R18 ;  /* 0x0000001200127305 */ /* 0x000e26000020f100 */
[----:B------:R-:W-:-:S04]  /*0340*/  FFMA R2, R5, -R4, 1 ;  /* 0x3f80000005027423 */ /* 0x000fc80000000804 */
[----:B------:R-:W-:Y:S01]  /*0350*/  FFMA R2, R2, R5, 0.10000000149011611938 ;  /* 0x3dcccccd02027423 */ /* 0x000fe20000000005 */
[----:B0-----:R-:W-:Y:S01]  /*0360*/  VIMNMX R17, PT, PT, R18, 0x64, PT ;  /* 0x0000006412117848 */ /* 0x001fe20003fe0100 */
[----:B--2---:R-:W-:-:S04]  /*0370*/  FADD R3, R0, -R3 ;  /* 0x8000000300037221 */ /* 0x004fc80000000000 */
[----:B------:R-:W0:Y:S01]  /*0380*/  FCHK P0, R3, 10 ;  /* 0x4120000003007902 */ /* 0x000e220000000000 */
[----:B------:R-:W-:-:S04]  /*0390*/  FFMA R0, R2, R3, RZ ;  /* 0x0000000302007223 */ /* 0x000fc800000000ff */
[----:B------:R-:W-:-:S04]  /*03a0*/  FFMA R5, R0, -10, R3 ;  /* 0xc120000000057823 */ /* 0x000fc80000000003 */
[----:B------:R-:W-:Y:S01]  /*03b0*/  FFMA R2, R2, R5, R0 ;  /* 0x0000000502027223 */ /* 0x000fe20000000000 */
[----:B0-----:R-:W-:Y:S06]  /*03c0*/  @!P0 BRA `(.L_x_57) ;  /* 0x00000000000c8947 */ /* 0x001fec0003800000 */
[----:B------:R-:W-:-:S07]  /*03d0*/  MOV R2, 0x3f0 ;  /* 0x000003f000027802 */ /* 0x000fce0000000f00 */
[----:B------:R-:W-:Y:S05]  /*03e0*/  CALL.REL.NOINC `($__internal_1_$__cuda_sm3x_div_rn_noftz_f32_slowpath) ;  /* 0x0000000c00107944 */ /* 0x000fea0003c00000 */
[----:B------:R-:W-:-:S07]  /*03f0*/  MOV R2, R0 ;  /* 0x0000000000027202 */ /* 0x000fce0000000f00 */
.L_x_57:
[----:B------:R-:W0:Y:S01]  /*0400*/  F2I.TRUNC.NTZ R2, R2 ;  /* 0x0000000200027305 */ /* 0x000e22000020f100 */
[----:B------:R-:W-:Y:S01]  /*0410*/  MOV R8, 0x0 ;  /* 0x0000000000087802 */ /* 0x000fe20000000f00 */
[----:B------:R1:W-:Y:S01]  /*0420*/  STL.64 [R1], R16 ;  /* 0x0000001001007387 */ /* 0x0003e20000100a00 */
[----:B------:R-:W2:Y:S04]  /*0430*/  LDCU.64 UR4, c[0x4][0x8] ;  /* 0x01000100ff0477ac */ /* 0x000ea80008000a00 */
[----:B------:R-:W3:Y:S01]  /*0440*/  LDC.64 R8, c[0x4][R8] ;  /* 0x0100000008087b82 */ /* 0x000ee20000000a00 */
[----:B0-----:R-:W-:-:S05]  /*0450*/  VIMNMX R22, PT, PT, R2, 0x64, PT ;  /* 0x0000006402167848 */ /* 0x001fca0003fe0100 */
[----:B------:R1:W-:Y:S01]  /*0460*/  STL [R1+0x8], R22 ;  /* 0x0000081601007387 */ /* 0x0003e20000100800 */
[----:B--2---:R-:W-:Y:S02]  /*0470*/  IMAD.U32 R4, RZ, RZ, UR4 ;  /* 0x00000004ff047e24 */ /* 0x004fe4000f8e00ff */
[----:B------:R-:W-:-:S07]  /*0480*/  IMAD.U32 R5, RZ, RZ, UR5 ;  /* 0x00000005ff057e24 */ /* 0x000fce000f8e00ff */
[----:B------:R-:W-:-:S07]  /*0490*/  LEPC R20, `(.L_x_58) ;  /* 0x000000001014794e */ /* 0x000fce0000000000 */
[----:B-1-3--:R-:W-:Y:S05]  /*04a0*/  CALL.ABS.NOINC R8 ;  /* 0x0000000008007343 */ /* 0x00afea0003c00000 */
.L_x_58:
[----:B------:R-:W-:-:S13]  /*04b0*/  ISETP.GE.AND P0, PT, R19, 0x1, PT ;  /* 0x000000011300780c */ /* 0x000fda0003f06270 */
[----:B------:R-:W-:Y:S05]  /*04c0*/  @!P0 EXIT ;  /* 0x000000000000894d */ /* 0x000fea0003800000 */
[----:B------:R-:W0:Y:S01]  /*04d0*/  LDC.64 R10, c[0x0][0x380] ;  /* 0x0000e000ff0a7b82 */ /* 0x000e220000000a00 */
[C---:B------:R-:W-:Y:S02]  /*04e0*/  LOP3.LUT R0, R22.reuse, 0xffff, RZ, 0xc0, !PT ;  /* 0x0000ffff16007812 */ /* 0x040fe400078ec0ff */
[----:B------:R-:W-:Y:S02]  /*04f0*/  CS2R R4, SRZ ;  /* 0x0000000000047805 */ /* 0x000fe4000001ff00 */
[----:B------:R-:W-:Y:S02]  /*0500*/  LOP3.LUT R3, R22, 0x7c, RZ, 0xc0, !PT ;  /* 0x0000007c16037812 */ /* 0x000fe400078ec0ff */
[----:B------:R-:W-:-:S05]  /*0510*/  SHF.R.U32.HI R0, RZ, 0x2, R0 ;  /* 0x00000002ff007819 */ /* 0x000fca0000011600 */
[----:B------:R-:W-:Y:S01]  /*0520*/  IMAD.SHL.U32 R6, R0, 0x4, RZ ;  /* 0x0000000400067824 */ /* 0x000fe200078e00ff */
[----:B------:R-:W-:-:S04]  /*0530*/  LOP3.LUT R0, R22, 0x3, RZ, 0xc0, !PT ;  /* 0x0000000316007812 */ /* 0x000fc800078ec0ff */
[----:B------:R-:W-:-:S05]  /*0540*/  LOP3.LUT R6, R6, 0x7c, RZ, 0xe2, !PT ;  /* 0x0000007c06067812 */ /* 0x000fca00078ee2ff */
[----:B------:R-:W-:Y:S01]  /*0550*/  IMAD.MOV R6, RZ, RZ, -R6 ;  /* 0x000000ffff067224 */ /* 0x000fe200078e0a06 */
[----:B0-----:R-:W-:-:S04]  /*0560*/  IADD3 R10, P0, PT, R10, 0x8, RZ ;  /* 0x000000080a0a7810 */ /* 0x001fc80007f1e0ff */
[----:B------:R-:W-:-:S09]  /*0570*/  IADD3.X R11, PT, PT, RZ, R11, RZ, P0, !PT ;  /* 0x0000000bff0b7210 */ /* 0x000fd200007fe4ff */
.L_x_70:
[----:B------:R-:W-:-:S13]  /*0580*/  ISETP.GE.AND P0, PT, R18, 0x1, PT ;  /* 0x000000011200780c */ /* 0x000fda0003f06270 */
[----:B01----:R-:W-:Y:S05]  /*0590*/  @!P0 BRA `(.L_x_59) ;  /* 0x0000000800948947 */ /* 0x003fea0003800000 */
[----:B------:R-:W-:Y:S01]  /*05a0*/  IMAD R7, R5, 0xa, RZ ;  /* 0x0000000a05077824 */ /* 0x000fe200078e02ff */
[----:B------:R-:W-:Y:S01]  /*05b0*/  BSSY.RECONVERGENT B0, `(.L_x_59) ;  /* 0x00000a3000007945 */ /* 0x000fe20003800200 */
[----:B------:R-:W-:-:S03]  /*05c0*/  IMAD.MOV.U32 R8, RZ, RZ, RZ ;  /* 0x000000ffff087224 */ /* 0x000fc600078e00ff */
[----:B------:R-:W-:-:S07]  /*05d0*/  I2FP.F32.U32 R7, R7 ;  /* 0x0000000700077245 */ /* 0x000fce0000201000 */
.L_x_69:
        /* <DEDUP_REMOVED lines=9> */
[----:B------:R-:W-:Y:S01]  /*0670*/  HFMA2 R26, -RZ, RZ, 0, 1.1920928955078125e-06 ;  /* 0x00000014ff1a7431 */ /* 0x000fe200000001ff */
[----:B------:R-:W-:Y:S01]  /*0680*/  BSSY.RECONVERGENT B1, `(.L_x_62) ;  /* 0x0000048000017945 */ /* 0x000fe20003800200 */
[----:B------:R-:W-:Y:S02]  /*0690*/  IMAD.MOV.U32 R27, RZ, RZ, R9 ;  /* 0x000000ffff1b7224 */ /* 0x000fe400078e0009 */
[----:B------:R-:W-:-:S07]  /*06a0*/  IMAD.MOV.U32 R28, RZ, RZ, R6 ;  /* 0x000000ffff1c7224 */ /* 0x000fce00078e0006 */
.L_x_63:
        /* <DEDUP_REMOVED lines=61> */
[----:B------:R-:W-:Y:S01]  /*0a80*/  IADD3 R26, PT, PT, R26, 0x28, RZ ;  /* 0x000000281a1a7810 */ /* 0x000fe20007ffe0ff */
[----:B------:R-:W-:Y:S01]  /*0a90*/  @!P0 IMAD.MOV.U32 R4, RZ, RZ, R13 ;  /* 0x000000ffff048224 */ /* 0x000fe200078e000d */
[----:B------:R-:W-:Y:S01]  /*0aa0*/  @!P0 I2FP.F32.U32 R25, R22 ;  /* 0x0000001600198245 */ /* 0x000fe20000201000 */
[----:B------:R-:W-:Y:S01]  /*0ab0*/  VIADD R27, R27, 0x4 ;  /* 0x000000041b1b7836 */ /* 0x000fe20000000000 */
[----:B------:R-:W-:-:S03]  /*0ac0*/  ISETP.NE.AND P1, PT, R28, RZ, PT ;  /* 0x000000ff1c00720c */ /* 0x000fc60003f25270 */
[----:B--2---:R-:W-:-:S05]  /*0ad0*/  @!P0 FADD R25, R12, R25 ;  /* 0x000000190c198221 */ /* 0x004fca0000000000 */
[----:B------:R0:W-:Y:S05]  /*0ae0*/  @!P0 STG.E desc[UR36][R14.64+0x8], R25 ;  /* 0x000008190e008986 */ /* 0x0001ea000c101924 */
[----:B------:R-:W-:Y:S05]  /*0af0*/  @P1 BRA `(.L_x_63) ;  /* 0xfffffff800ec1947 */ /* 0x000fea000383ffff */
[----:B------:R-:W-:Y:S05]  /*0b00*/  BSYNC.RECONVERGENT B1 ;  /* 0x0000000000017941 */ /* 0x000fea0003800200 */
.L_x_62:
[----:B------:R-:W-:-:S07]  /*0b10*/  IMAD.MOV.U32 R22, RZ, RZ, R3 ;  /* 0x000000ffff167224 */ /* 0x000fce00078e0003 */
.L_x_61:
[----:B------:R-:W-:Y:S01]  /*0b20*/  ISETP.NE.AND P0, PT, R0, RZ, PT ;  /* 0x000000ff0000720c */ /* 0x000fe20003f05270 */
[----:B------:R-:W-:-:S12]  /*0b30*/  BSSY.RECONVERGENT B1, `(.L_x_60) ;  /* 0x0000047000017945 */ /* 0x000fd80003800200 */
[----:B------:R-:W-:Y:S05]  /*0b40*/  @!P0 BRA `(.L_x_64) ;  /* 0x0000000400148947 */ /* 0x000fea0003800000 */
[----:B------:R-:W1:Y:S01]  /*0b50*/  LDC.64 R12, c[0x0][0x380] ;  /* 0x0000e000ff0c7b82 */ /* 0x000e620000000a00 */
[----:B0-----:R-:W-:-:S04]  /*0b60*/  IMAD.IADD R15, R9, 0x1, R22 ;  /* 0x00000001090f7824 */ /* 0x001fc800078e0216 */
        /* <DEDUP_REMOVED lines=20> */
.L_x_66:
[----:B------:R-:W-:Y:S05]  /*0cb0*/  BSYNC.RECONVERGENT B2 ;  /* 0x0000000000027941 */ /* 0x000fea0003800200 */
.L_x_65:
        /* <DEDUP_REMOVED lines=24> */
[----:B------:R-:W-:-:S04]  /*0e40*/  IMAD.MOV.U32 R4, RZ, RZ, R9 ;  /* 0x000000ffff047224 */ /* 0x000fc800078e0009 */
[----:B------:R0:W-:Y:S03]  /*0e50*/  STG.E desc[UR36][R20.64+0x8], R27 ;  /* 0x0000081b14007986 */ /* 0x0001e6000c101924 */
.L_x_68:
[----:B------:R-:W-:Y:S05]  /*0e60*/  BSYNC.RECONVERGENT B2 ;  /* 0x0000000000027941 */ /* 0x000fea0003800200 */
.L_x_67:
        /* <DEDUP_REMOVED lines=19> */
.L_x_64:
[----:B------:R-:W-:Y:S05]  /*0fa0*/  BSYNC.RECONVERGENT B1 ;  /* 0x0000000000017941 */ /* 0x000fea0003800200 */
.L_x_60:
[----:B------:R-:W-:-:S05]  /*0fb0*/  VIADD R8, R8, 0x1 ;  /* 0x0000000108087836 */ /* 0x000fca0000000000 */
[----:B------:R-:W-:-:S13]  /*0fc0*/  ISETP.NE.AND P0, PT, R8, R17, PT ;  /* 0x000000110800720c */ /* 0x000fda0003f05270 */
[----:B------:R-:W-:Y:S05]  /*0fd0*/  @P0 BRA `(.L_x_69) ;  /* 0xfffffff400800947 */ /* 0x000fea000383ffff */
[----:B------:R-:W-:Y:S05]  /*0fe0*/  BSYNC.RECONVERGENT B0 ;  /* 0x0000000000007941 */ /* 0x000fea0003800200 */
.L_x_59:
[----:B------:R-:W-:-:S05]  /*0ff0*/  VIADD R5, R5, 0x1 ;  /* 0x0000000105057836 */ /* 0x000fca0000000000 */
[----:B------:R-:W-:-:S13]  /*1000*/  ISETP.NE.AND P0, PT, R5, R16, PT ;  /* 0x000000100500720c */ /* 0x000fda0003f05270 */
[----:B------:R-:W-:Y:S05]  /*1010*/  @P0 BRA `(.L_x_70) ;  /* 0xfffffff400580947 */ /* 0x000fea000383ffff */
[----:B------:R-:W-:Y:S05]  /*1020*/  EXIT ;  /* 0x000000000000794d */ /* 0x000fea0003800000 */
        .weak           $__internal_1_$__cuda_sm3x_div_rn_noftz_f32_slowpath
        .type           $__internal_1_$__cuda_sm3x_div_rn_noftz_f32_slowpath,@function
        .size           $__internal_1_$__cuda_sm3x_div_rn_noftz_f32_slowpath,(.L_x_156 - $__internal_1_$__cuda_sm3x_div_rn_noftz_f32_slowpath)
$__internal_1_$__cuda_sm3x_div_rn_noftz_f32_slowpath:
[----:B------:R-:W-:Y:S01]  /*1030*/  SHF.R.U32.HI R8, RZ, 0x17, R4 ;  /* 0x00000017ff087819 */ /* 0x000fe20000011604 */
[----:B------:R-:W-:Y:S01]  /*1040*/  IMAD.MOV.U32 R10, RZ, RZ, 0x41200000 ;  /* 0x41200000ff0a7424 */ /* 0x000fe200078e00ff */
[----:B------:R-:W-:Y:S02]  /*1050*/  SHF.R.U32.HI R0, RZ, 0x17, R3 ;  /* 0x00000017ff007819 */ /* 0x000fe40000011603 */
[----:B------:R-:W-:Y:S02]  /*1060*/  LOP3.LUT R8, R8, 0xff, RZ, 0xc0, !PT ;  /* 0x000000ff08087812 */ /* 0x000fe400078ec0ff */
[----:B------:R-:W-:-:S03]  /*1070*/  LOP3.LUT R12, R0, 0xff, RZ, 0xc0, !PT ;  /* 0x000000ff000c7812 */ /* 0x000fc600078ec0ff */
[----:B------:R-:W-:Y:S01]  /*1080*/  VIADD R9, R8, 0xffffffff ;  /* 0xffffffff08097836 */ /* 0x000fe20000000000 */
[----:B------:R-:W-:-:S04]  /*1090*/  IADD3 R11, PT, PT, R12, -0x1, RZ ;  /* 0xffffffff0c0b7810 */ /* 0x000fc80007ffe0ff */
[----:B------:R-:W-:-:S04]  /*10a0*/  ISETP.GT.U32.AND P0, PT, R9, 0xfd, PT ;  /* 0x000000fd0900780c */ /* 0x000fc80003f04070 */
[----:B------:R-:W-:-:S13]  /*10b0*/  ISETP.GT.U32.OR P0, PT, R11, 0xfd, P0 ;  /* 0x000000fd0b00780c */ /* 0x000fda0000704470 */
[----:B------:R-:W-:Y:S01]  /*10c0*/  @!P0 IMAD.MOV.U32 R5, RZ, RZ, RZ ;  /* 0x000000ffff058224 */ /* 0x000fe200078e00ff */
[----:B------:R-:W-:Y:S06]  /*10d0*/  @!P0 BRA `(.L_x_71) ;  /* 0x0000000000608947 */ /* 0x000fec0003800000 */
[----:B------:R-:W-:Y:S01]  /*10e0*/  HFMA2 R0, -RZ, RZ, 2.5625, 0 ;  /* 0x41200000ff007431 */ /* 0x000fe200000001ff */
[----:B------:R-:W-:-:S04]  /*10f0*/  FSETP.GTU.FTZ.AND P0, PT, |R3|, +INF , PT ;  /* 0x7f8000000300780b */ /* 0x000fc80003f1c200 */
[----:B------:R-:W-:-:S04]  /*1100*/  FSETP.GTU.FTZ.AND P1, PT, |R0|, +INF , PT ;  /* 0x7f8000000000780b */ /* 0x000fc80003f3c200 */
[----:B------:R-:W-:-:S13]  /*1110*/  PLOP3.LUT P0, PT, P0, P1, PT, 0xf8, 0x8f ;  /* 0x00000000008f781c */ /* 0x000fda0000703f70 */
[----:B------:R-:W-:Y:S05]  /*1120*/  @P0 BRA `(.L_x_72) ;  /* 0x0000000400440947 */ /* 0x000fea0003800000 */
[----:B------:R-:W-:-:S13]  /*1130*/  LOP3.LUT P0, RZ, R10, 0x7fffffff, R3, 0xc8, !PT ;  /* 0x7fffffff0aff7812 */ /* 0x000fda000780c803 */
[----:B------:R-:W-:Y:S05]  /*1140*/  @!P0 BRA `(.L_x_73) ;  /* 0x0000000400348947 */ /* 0x000fea0003800000 */
[C---:B------:R-:W-:Y:S02]  /*1150*/  FSETP.NEU.FTZ.AND P2, PT, |R3|.reuse, +INF , PT ;  /* 0x7f8000000300780b */ /* 0x040fe40003f5d200 */
[----:B------:R-:W-:Y:S02]  /*1160*/  FSETP.NEU.FTZ.AND P1, PT, |R0|, +INF , PT ;  /* 0x7f8000000000780b */ /* 0x000fe40003f3d200 */
[----:B------:R-:W-:-:S11]  /*1170*/  FSETP.NEU.FTZ.AND P0, PT, |R3|, +INF , PT ;  /* 0x7f8000000300780b */ /* 0x000fd60003f1d200 */
[----:B------:R-:W-:Y:S05]  /*1180*/  @!P1 BRA !P2, `(.L_x_73) ;  /* 0x0000000400249947 */ /* 0x000fea0005000000 */
[----:B------:R-:W-:-:S04]  /*1190*/  LOP3.LUT P2, RZ, R3, 0x7fffffff, RZ, 0xc0, !PT ;  /* 0x7fffffff03ff7812 */ /* 0x000fc8000784c0ff */
[----:B------:R-:W-:-:S13]  /*11a0*/  PLOP3.LUT P1, PT, P1, P2, PT, 0x2f, 0xf2 ;  /* 0x0000000000f2781c */ /* 0x000fda0000f24577 */
[----:B------:R-:W-:Y:S05]  /*11b0*/  @P1 BRA `(.L_x_74) ;  /* 0x0000000400101947 */ /* 0x000fea0003800000 */
[----:B------:R-:W-:-:S04]  /*11c0*/  LOP3.LUT P1, RZ, R10, 0x7fffffff, RZ, 0xc0, !PT ;  /* 0x7fffffff0aff7812 */ /* 0x000fc8000782c0ff */
[----:B------:R-:W-:-:S13]  /*11d0*/  PLOP3.LUT P0, PT, P0, P1, PT, 0x2f, 0xf2 ;  /* 0x0000000000f2781c */ /* 0x000fda0000702577 */
[----:B------:R-:W-:Y:S05]  /*11e0*/  @P0 BRA `(.L_x_75) ;  /* 0x0000000000f80947 */ /* 0x000fea0003800000 */
[----:B------:R-:W-:Y:S02]  /*11f0*/  ISETP.GE.AND P0, PT, R11, RZ, PT ;  /* 0x000000ff0b00720c */ /* 0x000fe40003f06270 */
[----:B------:R-:W-:-:S11]  /*1200*/  ISETP.GE.AND P1, PT, R9, RZ, PT ;  /* 0x000000ff0900720c */ /* 0x000fd60003f26270 */
[----:B------:R-:W-:Y:S02]  /*1210*/  @P0 IMAD.MOV.U32 R5, RZ, RZ, RZ ;  /* 0x000000ffff050224 */ /* 0x000fe400078e00ff */
[----:B------:R-:W-:Y:S01]  /*1220*/  @!P0 FFMA R3, R3, 1.84467440737095516160e+19, RZ ;  /* 0x5f80000003038823 */ /* 0x000fe200000000ff */
[----:B------:R-:W-:Y:S02]  /*1230*/  @!P0 IMAD.MOV.U32 R5, RZ, RZ, -0x40 ;  /* 0xffffffc0ff058424 */ /* 0x000fe400078e00ff */
[----:B------:R-:W-:-:S03]  /*1240*/  @!P1 FFMA R10, R0, 1.84467440737095516160e+19, RZ ;  /* 0x5f800000000a9823 */ /* 0x000fc600000000ff */
[----:B------:R-:W-:-:S07]  /*1250*/  @!P1 IADD3 R5, PT, PT, R5, 0x40, RZ ;  /* 0x0000004005059810 */ /* 0x000fce0007ffe0ff */
.L_x_71:
[----:B------:R-:W-:-:S05]  /*1260*/  LEA R9, R8, 0xc0800000, 0x17 ;  /* 0xc080000008097811 */ /* 0x000fca00078eb8ff */
[----:B------:R-:W-:Y:S02]  /*1270*/  IMAD.IADD R10, R10, 0x1, -R9 ;  /* 0x000000010a0a7824 */ /* 0x000fe400078e0a09 */
[----:B------:R-:W-:Y:S02]  /*1280*/  VIADD R9, R12, 0xffffff81 ;  /* 0xffffff810c097836 */ /* 0x000fe40000000000 */
[----:B------:R-:W0:Y:S01]  /*1290*/  MUFU.RCP R11, R10 ;  /* 0x0000000a000b7308 */ /* 0x000e220000001000 */
[----:B------:R-:W-:Y:S01]  /*12a0*/  FADD.FTZ R13, -R10, -RZ ;  /* 0x800000ff0a0d7221 */ /* 0x000fe20000010100 */
[C---:B------:R-:W-:Y:S01]  /*12b0*/  IMAD R0, R9.reuse, -0x800000, R3 ;  /* 0xff80000009007824 */ /* 0x040fe200078e0203 */
[----:B------:R-:W-:-:S04]  /*12c0*/  IADD3 R8, PT, PT, R9, 0x7f, -R8 ;  /* 0x0000007f09087810 */ /* 0x000fc80007ffe808 */
[----:B------:R-:W-:Y:S01]  /*12d0*/  IADD3 R8, PT, PT, R8, R5, RZ ;  /* 0x0000000508087210 */ /* 0x000fe20007ffe0ff */
[----:B0-----:R-:W-:-:S04]  /*12e0*/  FFMA R12, R11, R13, 1 ;  /* 0x3f8000000b0c7423 */ /* 0x001fc8000000000d */
[----:B------:R-:W-:-:S04]  /*12f0*/  FFMA R14, R11, R12, R11 ;  /* 0x0000000c0b0e7223 */ /* 0x000fc8000000000b */
[----:B------:R-:W-:-:S04]  /*1300*/  FFMA R3, R0, R14, RZ ;  /* 0x0000000e00037223 */ /* 0x000fc800000000ff */
[----:B------:R-:W-:-:S04]  /*1310*/  FFMA R12, R13, R3, R0 ;  /* 0x000000030d0c7223 */ /* 0x000fc80000000000 */
[----:B------:R-:W-:-:S04]  /*1320*/  FFMA R11, R14, R12, R3 ;  /* 0x0000000c0e0b7223 */ /* 0x000fc80000000003 */
[----:B------:R-:W-:-:S04]  /*1330*/  FFMA R12, R13, R11, R0 ;  /* 0x0000000b0d0c7223 */ /* 0x000fc80000000000 */
[----:B------:R-:W-:-:S05]  /*1340*/  FFMA R0, R14, R12, R11 ;  /* 0x0000000c0e007223 */ /* 0x000fca000000000b */
[----:B------:R-:W-:-:S04]  /*1350*/  SHF.R.U32.HI R3, RZ, 0x17, R0 ;  /* 0x00000017ff037819 */ /* 0x000fc80000011600 */
[----:B------:R-:W-:-:S05]  /*1360*/  LOP3.LUT R3, R3, 0xff, RZ, 0xc0, !PT ;  /* 0x000000ff03037812 */ /* 0x000fca00078ec0ff */
[----:B------:R-:W-:-:S04]  /*1370*/  IMAD.IADD R9, R3, 0x1, R8 ;  /* 0x0000000103097824 */ /* 0x000fc800078e0208 */
[----:B------:R-:W-:-:S05]  /*1380*/  VIADD R3, R9, 0xffffffff ;  /* 0xffffffff09037836 */ /* 0x000fca0000000000 */
[----:B------:R-:W-:-:S13]  /*1390*/  ISETP.GE.U32.AND P0, PT, R3, 0xfe, PT ;  /* 0x000000fe0300780c */ /* 0x000fda0003f06070 */
[----:B------:R-:W-:Y:S05]  /*13a0*/  @!P0 BRA `(.L_x_76) ;  /* 0x0000000000808947 */ /* 0x000fea0003800000 */
[----:B------:R-:W-:-:S13]  /*13b0*/  ISETP.GT.AND P0, PT, R9, 0xfe, PT ;  /* 0x000000fe0900780c */ /* 0x000fda0003f04270 */
[----:B------:R-:W-:Y:S05]  /*13c0*/  @P0 BRA `(.L_x_77) ;  /* 0x00000000006c0947 */ /* 0x000fea0003800000 */
[----:B------:R-:W-:-:S13]  /*13d0*/  ISETP.GE.AND P0, PT, R9, 0x1, PT ;  /* 0x000000010900780c */ /* 0x000fda0003f06270 */
[----:B------:R-:W-:Y:S05]  /*13e0*/  @P0 BRA `(.L_x_78) ;  /* 0x0000000000980947 */ /* 0x000fea0003800000 */
[----:B------:R-:W-:Y:S02]  /*13f0*/  ISETP.GE.AND P0, PT, R9, -0x18, PT ;  /* 0xffffffe80900780c */ /* 0x000fe40003f06270 */
[----:B------:R-:W-:-:S11]  /*1400*/  LOP3.LUT R0, R0, 0x80000000, RZ, 0xc0, !PT ;  /* 0x8000000000007812 */ /* 0x000fd600078ec0ff */
[----:B------:R-:W-:Y:S05]  /*1410*/  @!P0 BRA `(.L_x_78) ;  /* 0x00000000008c8947 */ /* 0x000fea0003800000 */
[CCC-:B------:R-:W-:Y:S01]  /*1420*/  FFMA.RZ R3, R14.reuse, R12.reuse, R11.reuse ;  /* 0x0000000c0e037223 */ /* 0x1c0fe2000000c00b */
[C---:B------:R-:W-:Y:S01]  /*1430*/  IADD3 R10, PT, PT, R9.reuse, 0x20, RZ ;  /* 0x00000020090a7810 */ /* 0x040fe20007ffe0ff */
[CCC-:B------:R-:W-:Y:S01]  /*1440*/  FFMA.RM R8, R14.reuse, R12.reuse, R11.reuse ;  /* 0x0000000c0e087223 */ /* 0x1c0fe2000000400b */
[----:B------:R-:W-:Y:S02]  /*1450*/  ISETP.NE.AND P2, PT, R9, RZ, PT ;  /* 0x000000ff0900720c */ /* 0x000fe40003f45270 */
[----:B------:R-:W-:Y:S01]  /*1460*/  LOP3.LUT R5, R3, 0x7fffff, RZ, 0xc0, !PT ;  /* 0x007fffff03057812 */ /* 0x000fe200078ec0ff */
[----:B------:R-:W-:Y:S01]  /*1470*/  FFMA.RP R3, R14, R12, R11 ;  /* 0x0000000c0e037223 */ /* 0x000fe2000000800b */
[----:B------:R-:W-:Y:S01]  /*1480*/  ISETP.NE.AND P1, PT, R9, RZ, PT ;  /* 0x000000ff0900720c */ /* 0x000fe20003f25270 */
[----:B------:R-:W-:Y:S01]  /*1490*/  IMAD.MOV R9, RZ, RZ, -R9 ;  /* 0x000000ffff097224 */ /* 0x000fe200078e0a09 */
[----:B------:R-:W-:Y:S02]  /*14a0*/  LOP3.LUT R5, R5, 0x800000, RZ, 0xfc, !PT ;  /* 0x0080000005057812 */ /* 0x000fe400078efcff */
[----:B------:R-:W-:-:S02]  /*14b0*/  FSETP.NEU.FTZ.AND P0, PT, R3, R8, PT ;  /* 0x000000080300720b */ /* 0x000fc40003f1d000 */
[----:B------:R-:W-:Y:S02]  /*14c0*/  SHF.L.U32 R10, R5, R10, RZ ;  /* 0x0000000a050a7219 */ /* 0x000fe400000006ff */
[----:B------:R-:W-:Y:S02]  /*14d0*/  SEL R8, R9, RZ, P2 ;  /* 0x000000ff09087207 */ /* 0x000fe40001000000 */
[----:B------:R-:W-:Y:S02]  /*14e0*/  ISETP.NE.AND P1, PT, R10, RZ, P1 ;  /* 0x000000ff0a00720c */ /* 0x000fe40000f25270 */
[----:B------:R-:W-:Y:S02]  /*14f0*/  SHF.R.U32.HI R8, RZ, R8, R5 ;  /* 0x00000008ff087219 */ /* 0x000fe40000011605 */
[----:B------:R-:W-:Y:S02]  /*1500*/  PLOP3.LUT P0, PT, P0, P1, PT, 0xf8, 0x8f ;  /* 0x00000000008f781c */ /* 0x000fe40000703f70 */
[----:B------:R-:W-:-:S02]  /*1510*/  SHF.R.U32.HI R10, RZ, 0x1, R8 ;  /* 0x00000001ff0a7819 */ /* 0x000fc40000011608 */
[----:B------:R-:W-:-:S04]  /*1520*/  SEL R3, RZ, 0x1, !P0 ;  /* 0x00000001ff037807 */ /* 0x000fc80004000000 */
[----:B------:R-:W-:-:S04]  /*1530*/  LOP3.LUT R3, R3, 0x1, R10, 0xf8, !PT ;  /* 0x0000000103037812 */ /* 0x000fc800078ef80a */
[----:B------:R-:W-:-:S05]  /*1540*/  LOP3.LUT R3, R3, R8, RZ, 0xc0, !PT ;  /* 0x0000000803037212 */ /* 0x000fca00078ec0ff */
[----:B------:R-:W-:-:S05]  /*1550*/  IMAD.IADD R3, R10, 0x1, R3 ;  /* 0x000000010a037824 */ /* 0x000fca00078e0203 */
[----:B------:R-:W-:Y:S01]  /*1560*/  LOP3.LUT R0, R3, R0, RZ, 0xfc, !PT ;  /* 0x0000000003007212 */ /* 0x000fe200078efcff */
[----:B------:R-:W-:Y:S06]  /*1570*/  BRA `(.L_x_78) ;  /* 0x0000000000347947 */ /* 0x000fec0003800000 */
.L_x_77:
[----:B------:R-:W-:-:S04]  /*1580*/  LOP3.LUT R0, R0, 0x80000000, RZ, 0xc0, !PT ;  /* 0x8000000000007812 */ /* 0x000fc800078ec0ff */
[----:B------:R-:W-:Y:S01]  /*1590*/  LOP3.LUT R0, R0, 0x7f800000, RZ, 0xfc, !PT ;  /* 0x7f80000000007812 */ /* 0x000fe200078efcff */
[----:B------:R-:W-:Y:S06]  /*15a0*/  BRA `(.L_x_78) ;  /* 0x0000000000287947 */ /* 0x000fec0003800000 */
.L_x_76:
[----:B------:R-:W-:Y:S01]  /*15b0*/  LEA R0, R8, R0, 0x17 ;  /* 0x0000000008007211 */ /* 0x000fe200078eb8ff */
[----:B------:R-:W-:Y:S06]  /*15c0*/  BRA `(.L_x_78) ;  /* 0x0000000000207947 */ /* 0x000fec0003800000 */
.L_x_75:
[----:B------:R-:W-:-:S04]  /*15d0*/  LOP3.LUT R0, R10, 0x80000000, R3, 0x48, !PT ;  /* 0x800000000a007812 */ /* 0x000fc800078e4803 */
[----:B------:R-:W-:Y:S01]  /*15e0*/  LOP3.LUT R0, R0, 0x7f800000, RZ, 0xfc, !PT ;  /* 0x7f80000000007812 */ /* 0x000fe200078efcff */
[----:B------:R-:W-:Y:S06]  /*15f0*/  BRA `(.L_x_78) ;  /* 0x0000000000147947 */ /* 0x000fec0003800000 */
.L_x_74:
[----:B------:R-:W-:Y:S01]  /*1600*/  LOP3.LUT R0, R10, 0x80000000, R3, 0x48, !PT ;  /* 0x800000000a007812 */ /* 0x000fe200078e4803 */
[----:B------:R-:W-:Y:S06]  /*1610*/  BRA `(.L_x_78) ;  /* 0x00000000000c7947 */ /* 0x000fec0003800000 */
.L_x_73:
[----:B------:R-:W0:Y:S01]  /*1620*/  MUFU.RSQ R0, -QNAN ;  /* 0xffc0000000007908 */ /* 0x000e220000001400 */
[----:B------:R-:W-:Y:S05]  /*1630*/  BRA `(.L_x_78) ;  /* 0x0000000000047947 */ /* 0x000fea0003800000 */
.L_x_72:
[----:B------:R-:W-:-:S07]  /*1640*/  FADD.FTZ R0, R3, R0 ;  /* 0x0000000003007221 */ /* 0x000fce0000010000 */
.L_x_78:
[----:B------:R-:W-:-:S04]  /*1650*/  IMAD.MOV.U32 R3, RZ, RZ, 0x0 ;  /* 0x00000000ff037424 */ /* 0x000fc800078e00ff */
[----:B0-----:R-:W-:Y:S05]  /*1660*/  RET.REL.NODEC R2 `(_Z15find_best_scorePiPfS0_) ;  /* 0xffffffe802647950 */ /* 0x001fea0003c3ffff */
.L_x_79:
        /* <DEDUP_REMOVED lines=9> */
.L_x_156:


//--------------------- .text._Z13para_find_locPfiPiS_ --------------------------
	.section	.text._Z13para_find_locPfiPiS_,"ax",@progbits
	.align	128
        .global         _Z13para_find_locPfiPiS_
        .type           _Z13para_find_locPfiPiS_,@function
        .size           _Z13para_find_locPfiPiS_,(.L_x_157 - _Z13para_find_locPfiPiS_)
        .other          _Z13para_find_locPfiPiS_,@"STO_CUDA_ENTRY STV_DEFAULT"
_Z13para_find_locPfiPiS_:
.text._Z13para_find_locPfiPiS_:
        /* <DEDUP_REMOVED lines=51> */
.L_x_103:
        /* <DEDUP_REMOVED lines=21> */
[----:B------:R-:W-:Y:S05]  /*0480*/  CALL.REL.NOINC `($__internal_2_$__cuda_sm20_sqrt_rn_f32_slowpath) ;  /* 0x0000000c00a87944 */ /* 0x000fea0003c00000 */
[----:B------:R-:W-:Y:S05]  /*0490*/  BRA `(.L_x_87) ;  /* 0x0000000000107947 */ /* 0x000fea0003800000 */
.L_x_86:
[----:B------:R-:W-:Y:S01]  /*04a0*/  FMUL.FTZ R0, R15, R14 ;  /* 0x0000000e0f007220 */ /* 0x000fe20000410000 */
[----:B------:R-:W-:-:S03]  /*04b0*/  FMUL.FTZ R14, R14, 0.5 ;  /* 0x3f0000000e0e7820 */ /* 0x000fc60000410000 */
[----:B------:R-:W-:-:S04]  /*04c0*/  FFMA R13, -R0, R0, R15 ;  /* 0x00000000000d7223 */ /* 0x000fc8000000010f */
[----:B------:R-:W-:-:S07]  /*04d0*/  FFMA R0, R13, R14, R0 ;  /* 0x0000000e0d007223 */ /* 0x000fce0000000000 */
.L_x_87:
[----:B------:R-:W-:Y:S05]  /*04e0*/  BSYNC.RECONVERGENT B1 ;  /* 0x0000000000017941 */ /* 0x000fea0003800200 */
.L_x_85:
[----:B------:R-:W-:-:S04]  /*04f0*/  FSETP.GTU.AND P0, PT, R0, 53, PT ;  /* 0x425400000000780b */ /* 0x000fc80003f0c000 */
[----:B------:R-:W-:Y:S02]  /*0500*/  FSETP.GE.AND P0, PT, R0, 50, !P0 ;  /* 0x424800000000780b */ /* 0x000fe40004706000 */
[----:B------:R-:W-:-:S11]  /*0510*/  IADD3 R0, PT, PT, R7, 0x1, RZ ;  /* 0x0000000107007810 */ /* 0x000fd60007ffe0ff */
[----:B------:R-:W-:-:S04]  /*0520*/  @!P0 IADD3 R0, PT, PT, R7, RZ, RZ ;  /* 0x000000ff07008210 */ /* 0x000fc80007ffe0ff */
[----:B------:R-:W-:-:S07]  /*0530*/  MOV R7, R0 ;  /* 0x0000000000077202 */ /* 0x000fce0000000f00 */
.L_x_84:
[----:B------:R-:W-:Y:S05]  /*0540*/  BSYNC.RECONVERGENT B0 ;  /* 0x0000000000007941 */ /* 0x000fea0003800200 */
.L_x_83:
        /* <DEDUP_REMOVED lines=21> */
.L_x_91:
[----:B------:R-:W-:Y:S01]  /*06a0*/  FMUL.FTZ R0, R15, R14 ;  /* 0x0000000e0f007220 */ /* 0x000fe20000410000 */
[----:B------:R-:W-:-:S03]  /*06b0*/  FMUL.FTZ R14, R14, 0.5 ;  /* 0x3f0000000e0e7820 */ /* 0x000fc60000410000 */
[----:B------:R-:W-:-:S04]  /*06c0*/  FFMA R13, -R0, R0, R15 ;  /* 0x00000000000d7223 */ /* 0x000fc8000000010f */
[----:B------:R-:W-:-:S07]  /*06d0*/  FFMA R0, R13, R14, R0 ;  /* 0x0000000e0d007223 */ /* 0x000fce0000000000 */
.L_x_92:
[----:B------:R-:W-:Y:S05]  /*06e0*/  BSYNC.RECONVERGENT B1 ;  /* 0x0000000000017941 */ /* 0x000fea0003800200 */
.L_x_90:
[----:B------:R-:W-:-:S04]  /*06f0*/  FSETP.GTU.AND P0, PT, R0, 53, PT ;  /* 0x425400000000780b */ /* 0x000fc80003f0c000 */
[----:B------:R-:W-:Y:S02]  /*0700*/  FSETP.GE.AND P0, PT, R0, 50, !P0 ;  /* 0x424800000000780b */ /* 0x000fe40004706000 */
[----:B------:R-:W-:-:S11]  /*0710*/  IADD3 R0, PT, PT, R7, 0x1, RZ ;  /* 0x0000000107007810 */ /* 0x000fd60007ffe0ff */
[----:B------:R-:W-:-:S05]  /*0720*/  @!P0 IMAD.MOV R0, RZ, RZ, R7 ;  /* 0x000000ffff008224 */ /* 0x000fca00078e0207 */
[----:B------:R-:W-:-:S07]  /*0730*/  MOV R7, R0 ;  /* 0x0000000000077202 */ /* 0x000fce0000000f00 */
.L_x_89:
[----:B------:R-:W-:Y:S05]  /*0740*/  BSYNC.RECONVERGENT B0 ;  /* 0x0000000000007941 */ /* 0x000fea0003800200 */
.L_x_88:
        /* <DEDUP_REMOVED lines=21> */
.L_x_96:
[----:B------:R-:W-:Y:S01]  /*08a0*/  FMUL.FTZ R0, R15, R14 ;  /* 0x0000000e0f007220 */ /* 0x000fe20000410000 */
[----:B------:R-:W-:-:S03]  /*08b0*/  FMUL.FTZ R14, R14, 0.5 ;  /* 0x3f0000000e0e7820 */ /* 0x000fc60000410000 */
[----:B------:R-:W-:-:S04]  /*08c0*/  FFMA R13, -R0, R0, R15 ;  /* 0x00000000000d7223 */ /* 0x000fc8000000010f */
[----:B------:R-:W-:-:S07]  /*08d0*/  FFMA R0, R13, R14, R0 ;  /* 0x0000000e0d007223 */ /* 0x000fce0000000000 */
.L_x_97:
[----:B------:R-:W-:Y:S05]  /*08e0*/  BSYNC.RECONVERGENT B1 ;  /* 0x0000000000017941 */ /* 0x000fea0003800200 */
.L_x_95:
[----:B------:R-:W-:-:S04]  /*08f0*/  FSETP.GTU.AND P0, PT, R0, 53, PT ;  /* 0x425400000000780b */ /* 0x000fc80003f0c000 */
[----:B------:R-:W-:Y:S02]  /*0900*/  FSETP.GE.AND P0, PT, R0, 50, !P0 ;  /* 0x424800000000780b */ /* 0x000fe40004706000 */
[----:B------:R-:W-:-:S11]  /*0910*/  IADD3 R0, PT, PT, R7, 0x1, RZ ;  /* 0x0000000107007810 */ /* 0x000fd60007ffe0ff */
[----:B------:R-:W-:-:S04]  /*0920*/  @!P0 IADD3 R0, PT, PT, R7, RZ, RZ ;  /* 0x000000ff07008210 */ /* 0x000fc80007ffe0ff */
[----:B------:R-:W-:-:S07]  /*0930*/  MOV R7, R0 ;  /* 0x0000000000077202 */ /* 0x000fce0000000f00 */
.L_x_94:
[----:B------:R-:W-:Y:S05]  /*0940*/  BSYNC.RECONVERGENT B0 ;  /* 0x0000000000007941 */ /* 0x000fea0003800200 */
.L_x_93:
        /* <DEDUP_REMOVED lines=21> */
.L_x_101:
[----:B------:R-:W-:Y:S01]  /*0aa0*/  FMUL.FTZ R0, R15, R14 ;  /* 0x0000000e0f007220 */ /* 0x000fe20000410000 */
[----:B------:R-:W-:-:S03]  /*0ab0*/  FMUL.FTZ R14, R14, 0.5 ;  /* 0x3f0000000e0e7820 */ /* 0x000fc60000410000 */
[----:B------:R-:W-:-:S04]  /*0ac0*/  FFMA R13, -R0, R0, R15 ;  /* 0x00000000000d7223 */ /* 0x000fc8000000010f */
[----:B------:R-:W-:-:S07]  /*0ad0*/  FFMA R0, R13, R14, R0 ;  /* 0x0000000e0d007223 */ /* 0x000fce0000000000 */
.L_x_102:
[----:B------:R-:W-:Y:S05]  /*0ae0*/  BSYNC.RECONVERGENT B1 ;  /* 0x0000000000017941 */ /* 0x000fea0003800200 */
.L_x_100:
[----:B------:R-:W-:-:S04]  /*0af0*/  FSETP.GTU.AND P0, PT, R0, 53, PT ;  /* 0x425400000000780b */ /* 0x000fc80003f0c000 */
[----:B------:R-:W-:Y:S02]  /*0b00*/  FSETP.GE.AND P0, PT, R0, 50, !P0 ;  /* 0x424800000000780b */ /* 0x000fe40004706000 */
[----:B------:R-:W-:-:S11]  /*0b10*/  IADD3 R0, PT, PT, R7, 0x1, RZ ;  /* 0x0000000107007810 */ /* 0x000fd60007ffe0ff */
[----:B------:R-:W-:-:S05]  /*0b20*/  @!P0 IADD3 R0, PT, PT, R7, RZ, RZ ;  /* 0x000000ff07008210 */ /* 0x000fca0007ffe0ff */
[----:B------:R-:W-:-:S07]  /*0b30*/  IMAD.MOV.U32 R7, RZ, RZ, R0 ;  /* 0x000000ffff077224 */ /* 0x000fce00078e0000 */
.L_x_99:
[----:B------:R-:W-:Y:S05]  /*0b40*/  BSYNC.RECONVERGENT B0 ;  /* 0x0000000000007941 */ /* 0x000fea0003800200 */
.L_x_98:
[----:B------:R-:W-:-:S04]  /*0b50*/  IADD3 R8, P0, PT, R8, 0x30, RZ ;  /* 0x0000003008087810 */ /* 0x000fc80007f1e0ff */
[----:B------:R-:W-:Y:S01]  /*0b60*/  IADD3.X R9, PT, PT, RZ, R9, RZ, P0, !PT ;  /* 0x00000009ff097210 */ /* 0x000fe200007fe4ff */
[----:B------:R-:W-:Y:S08]  /*0b70*/  @P1 BRA `(.L_x_103) ;  /* 0xfffffff400ec1947 */ /* 0x000ff0000383ffff */
.L_x_82:
        /* <DEDUP_REMOVED lines=29> */
.L_x_109:
[----:B------:R-:W-:Y:S01]  /*0d50*/  FMUL.FTZ R0, R15, R12 ;  /* 0x0000000c0f007220 */ /* 0x000fe20000410000 */
[----:B------:R-:W-:-:S03]  /*0d60*/  FMUL.FTZ R12, R12, 0.5 ;  /* 0x3f0000000c0c7820 */ /* 0x000fc60000410000 */
[----:B------:R-:W-:-:S04]  /*0d70*/  FFMA R13, -R0, R0, R15 ;  /* 0x00000000000d7223 */ /* 0x000fc8000000010f */
[----:B------:R-:W-:-:S07]  /*0d80*/  FFMA R0, R13, R12, R0 ;  /* 0x0000000c0d007223 */ /* 0x000fce0000000000 */
.L_x_110:
[----:B------:R-:W-:Y:S05]  /*0d90*/  BSYNC.RECONVERGENT B2 ;  /* 0x0000000000027941 */ /* 0x000fea0003800200 */
.L_x_108:
[----:B------:R-:W-:-:S04]  /*0da0*/  FSETP.GTU.AND P0, PT, R0, 53, PT ;  /* 0x425400000000780b */ /* 0x000fc80003f0c000 */
[----:B------:R-:W-:Y:S02]  /*0db0*/  FSETP.GE.AND P0, PT, R0, 50, !P0 ;  /* 0x424800000000780b */ /* 0x000fe40004706000 */
[----:B------:R-:W-:-:S11]  /*0dc0*/  IADD3 R0, PT, PT, R7, 0x1, RZ ;  /* 0x0000000107007810 */ /* 0x000fd60007ffe0ff */
[----:B------:R-:W-:-:S04]  /*0dd0*/  @!P0 IADD3 R0, PT, PT, R7, RZ, RZ ;  /* 0x000000ff07008210 */ /* 0x000fc80007ffe0ff */
[----:B------:R-:W-:-:S07]  /*0de0*/  MOV R7, R0 ;  /* 0x0000000000077202 */ /* 0x000fce0000000f00 */
.L_x_107:
[----:B------:R-:W-:Y:S05]  /*0df0*/  BSYNC.RECONVERGENT B1 ;  /* 0x0000000000017941 */ /* 0x000fea0003800200 */
.L_x_106:
        /* <DEDUP_REMOVED lines=21> */
.L_x_114:
[----:B------:R-:W-:Y:S01]  /*0f50*/  FMUL.FTZ R0, R15, R12 ;  /* 0x0000000c0f007220 */ /* 0x000fe20000410000 */
[----:B------:R-:W-:-:S03]  /*0f60*/  FMUL.FTZ R8, R12, 0.5 ;  /* 0x3f0000000c087820 */ /* 0x000fc60000410000 */
[----:B------:R-:W-:-:S04]  /*0f70*/  FFMA R9, -R0, R0, R15 ;  /* 0x0000000000097223 */ /* 0x000fc8000000010f */
[----:B------:R-:W-:-:S07]  /*0f80*/  FFMA R0, R9, R8, R0 ;  /* 0x0000000809007223 */ /* 0x000fce0000000000 */
.L_x_115:
[----:B------:R-:W-:Y:S05]  /*0f90*/  BSYNC.RECONVERGENT B2 ;  /* 0x0000000000027941 */ /* 0x000fea0003800200 */
.L_x_113:
[----:B------:R-:W-:-:S04]  /*0fa0*/  FSETP.GTU.AND P0, PT, R0, 53, PT ;  /* 0x425400000000780b */ /* 0x000fc80003f0c000 */
[----:B------:R-:W-:Y:S02]  /*0fb0*/  FSETP.GE.AND P0, PT, R0, 50, !P0 ;  /* 0x424800000000780b */ /* 0x000fe40004706000 */
[----:B------:R-:W-:-:S11]  /*0fc0*/  IADD3 R0, PT, PT, R7, 0x1, RZ ;  /* 0x0000000107007810 */ /* 0x000fd60007ffe0ff */
[----:B------:R-:W-:-:S04]  /*0fd0*/  @!P0 IADD3 R0, PT, PT, R7, RZ, RZ ;  /* 0x000000ff07008210 */ /* 0x000fc80007ffe0ff */
[----:B------:R-:W-:-:S07]  /*0fe0*/  MOV R7, R0 ;  /* 0x0000000000077202 */ /* 0x000fce0000000f00 */
.L_x_112:
[----:B------:R-:W-:Y:S05]  /*0ff0*/  BSYNC.RECONVERGENT B1 ;  /* 0x0000000000017941 */ /* 0x000fea0003800200 */
.L_x_111:
[----:B------:R-:W-:-:S07]  /*1000*/  VIADD R11, R11, 0x2 ;  /* 0x000000020b0b7836 */ /* 0x000fce0000000000 */
.L_x_105:
        /* <DEDUP_REMOVED lines=27> */
.L_x_117:
[----:B------:R-:W-:Y:S01]  /*11c0*/  FMUL.FTZ R0, R13, R4 ;  /* 0x000000040d007220 */ /* 0x000fe20000410000 */
[----:B------:R-:W-:-:S03]  /*11d0*/  FMUL.FTZ R4, R4, 0.5 ;  /* 0x3f00000004047820 */ /* 0x000fc60000410000 */
[----:B------:R-:W-:-:S04]  /*11e0*/  FFMA R9, -R0, R0, R13 ;  /* 0x0000000000097223 */ /* 0x000fc8000000010d */
[----:B------:R-:W-:-:S07]  /*11f0*/  FFMA R0, R9, R4, R0 ;  /* 0x0000000409007223 */ /* 0x000fce0000000000 */
.L_x_118:
[----:B------:R-:W-:Y:S05]  /*1200*/  BSYNC.RECONVERGENT B1 ;  /* 0x0000000000017941 */ /* 0x000fea0003800200 */
.L_x_116:
[----:B------:R-:W-:-:S04]  /*1210*/  FSETP.GTU.AND P0, PT, R0, 53, PT ;  /* 0x425400000000780b */ /* 0x000fc80003f0c000 */
[----:B------:R-:W-:Y:S02]  /*1220*/  FSETP.GE.AND P0, PT, R0, 50, !P0 ;  /* 0x424800000000780b */ /* 0x000fe40004706000 */
[----:B------:R-:W-:-:S11]  /*1230*/  IADD3 R0, PT, PT, R7, 0x1, RZ ;  /* 0x0000000107007810 */ /* 0x000fd60007ffe0ff */
[----:B------:R-:W-:-:S04]  /*1240*/  @!P0 IADD3 R0, PT, PT, R7, RZ, RZ ;  /* 0x000000ff07008210 */ /* 0x000fc80007ffe0ff */
[----:B------:R-:W-:-:S07]  /*1250*/  MOV R7, R0 ;  /* 0x0000000000077202 */ /* 0x000fce0000000f00 */
.L_x_104:
[----:B------:R-:W-:Y:S05]  /*1260*/  BSYNC.RECONVERGENT B0 ;  /* 0x0000000000007941 */ /* 0x000fea0003800200 */
.L_x_81:
[----:B------:R-:W0:Y:S01]  /*1270*/  LDC.64 R8, c[0x0][0x390] ;  /* 0x0000e400ff087b82 */ /* 0x000e220000000a00 */
[----:B------:R-:W-:-:S04]  /*1280*/  IMAD R2, R5, 0x190, R2 ;  /* 0x0000019005027824 */ /* 0x000fc800078e0202 */
[----:B------:R-:W-:-:S04]  /*1290*/  IMAD R3, R3, 0x9c40, R2 ;  /* 0x00009c4003037824 */ /* 0x000fc800078e0202 */
[----:B0-----:R-:W-:-:S05]  /*12a0*/  IMAD.WIDE R2, R3, 0x4, R8 ;  /* 0x0000000403027825 */ /* 0x001fca00078e0208 */
[----:B------:R-:W-:Y:S01]  /*12b0*/  STG.E desc[UR6][R2.64], R7 ;  /* 0x0000000702007986 */ /* 0x000fe2000c101906 */
[----:B------:R-:W-:Y:S05]  /*12c0*/  EXIT ;  /* 0x000000000000794d */ /* 0x000fea0003800000 */
.L_x_80:
[----:B------:R-:W0:Y:S01]  /*12d0*/  LDC.64 R6, c[0x0][0x390] ;  /* 0x0000e400ff067b82 */ /* 0x000e220000000a00 */
[----:B------:R-:W-:-:S04]  /*12e0*/  IMAD R2, R5, 0x190, R2 ;  /* 0x0000019005027824 */ /* 0x000fc800078e0202 */
[----:B------:R-:W-:-:S04]  /*12f0*/  IMAD R3, R3, 0x9c40, R2 ;  /* 0x00009c4003037824 */ /* 0x000fc800078e0202 */
[----:B0-----:R-:W-:-:S05]  /*1300*/  IMAD.WIDE R6, R3, 0x4, R6 ;  /* 0x0000000403067825 */ /* 0x001fca00078e0206 */
[----:B------:R-:W-:Y:S01]  /*1310*/  STG.E desc[UR6][R6.64], RZ ;  /* 0x000000ff06007986 */ /* 0x000fe2000c101906 */
[----:B------:R-:W-:Y:S05]  /*1320*/  EXIT ;  /* 0x000000000000794d */ /* 0x000fea0003800000 */
        .weak           $__internal_2_$__cuda_sm20_sqrt_rn_f32_slowpath
        .type           $__internal_2_$__cuda_sm20_sqrt_rn_f32_slowpath,@function
        .size           $__internal_2_$__cuda_sm20_sqrt_rn_f32_slowpath,(.L_x_157 - $__internal_2_$__cuda_sm20_sqrt_rn_f32_slowpath)
$__internal_2_$__cuda_sm20_sqrt_rn_f32_slowpath:
        /* <DEDUP_REMOVED lines=19> */
.L_x_119:
[----:B------:R-:W-:Y:S01]  /*1460*/  HFMA2 R15, -RZ, RZ, 0, 0 ;  /* 0x00000000ff0f7431 */ /* 0x000fe200000001ff */
[----:B------:R-:W-:Y:S02]  /*1470*/  MOV R14, R20 ;  /* 0x00000014000e7202 */ /* 0x000fe40000000f00 */
[----:B------:R-:W-:Y:S02]  /*1480*/  MOV R0, R13 ;  /* 0x0000000d00007202 */ /* 0x000fe40000000f00 */
[----:B------:R-:W-:Y:S05]  /*1490*/  RET.REL.NODEC R14 `(_Z13para_find_locPfiPiS_) ;  /* 0xffffffe80ed87950 */ /* 0x000fea0003c3ffff */
.L_x_120:
        /* <DEDUP_REMOVED lines=14> */
.L_x_157:


//--------------------- .text._Z12loop_2d_bboxPiS_ --------------------------
	.section	.text._Z12loop_2d_bboxPiS_,"ax",@progbits
	.align	128
        .global         _Z12loop_2d_bboxPiS_
        .type           _Z12loop_2d_bboxPiS_,@function
        .size           _Z12loop_2d_bboxPiS_,(.L_x_158 - _Z12loop_2d_bboxPiS_)
        .other          _Z12loop_2d_bboxPiS_,@"STO_CUDA_ENTRY STV_DEFAULT"
_Z12loop_2d_bboxPiS_:
.text._Z12loop_2d_bboxPiS_:
[----:B------:R-:W-:Y:S01]  /*0000*/  LDC R1, c[0x0][0x37c] ;  /* 0x0000df00ff017b82 */ /* 0x000fe20000000800 */
[----:B------:R-:W-:Y:S01]  /*0010*/  CS2R R4, SRZ ;  /* 0x0000000000047805 */ /* 0x000fe2000001ff00 */
[----:B------:R-:W-:Y:S01]  /*0020*/  IMAD.MOV.U32 R7, RZ, RZ, 0x43730000 ;  /* 0x43730000ff077424 */ /* 0x000fe200078e00ff */
[----:B------:R-:W0:Y:S06]  /*0030*/  LDCU.64 UR6, c[0x0][0x358] ;  /* 0x00006b00ff0677ac */ /* 0x000e2c0008000a00 */
.L_x_123:
[----:B-1----:R-:W-:Y:S01]  /*0040*/  IMAD.MOV.U32 R3, RZ, RZ, 0x3eaaaaab ;  /* 0x3eaaaaabff037424 */ /* 0x002fe200078e00ff */
[----:B------:R-:W1:Y:S01]  /*0050*/  FCHK P0, R7, 3 ;  /* 0x4040000007007902 */ /* 0x000e620000000000 */
[----:B------:R-:W-:-:S04]  /*0060*/  IMAD.MOV.U32 R0, RZ, RZ, 0x40400000 ;  /* 0x40400000ff007424 */ /* 0x000fc800078e00ff */
[----:B------:R-:W-:-:S04]  /*0070*/  FFMA R0, R3, -R0, 1 ;  /* 0x3f80000003007423 */ /* 0x000fc80000000800 */
[----:B------:R-:W-:-:S04]  /*0080*/  FFMA R0, R0, R3, 0.3333333432674407959 ;  /* 0x3eaaaaab00007423 */ /* 0x000fc80000000003 */
[----:B------:R-:W-:-:S04]  /*0090*/  FFMA R2, R0, R7, RZ ;  /* 0x0000000700027223 */ /* 0x000fc800000000ff */
[----:B------:R-:W-:-:S04]  /*00a0*/  FFMA R3, R2, -3, R7 ;  /* 0xc040000002037823 */ /* 0x000fc80000000007 */
[----:B------:R-:W-:Y:S01]  /*00b0*/  FFMA R0, R0, R3, R2 ;  /* 0x0000000300007223 */ /* 0x000fe20000000002 */
[----:B-1----:R-:W-:Y:S06]  /*00c0*/  @!P0 BRA `(.L_x_121) ;  /* 0x0000000000108947 */ /* 0x002fec0003800000 */
[----:B------:R-:W-:Y:S01]  /*00d0*/  IMAD.MOV.U32 R0, RZ, RZ, R7 ;  /* 0x000000ffff007224 */ /* 0x000fe200078e0007 */
[----:B------:R-:W-:-:S07]  /*00e0*/  MOV R10, 0x100 ;  /* 0x00000100000a7802 */ /* 0x000fce0000000f00 */
[----:B0-----:R-:W-:Y:S05]  /*00f0*/  CALL.REL.NOINC `($__internal_3_$__cuda_sm3x_div_rn_noftz_f32_slowpath) ;  /* 0x0000003000107944 */ /* 0x001fea0003c00000 */
[----:B------:R-:W-:-:S07]  /*0100*/  IMAD.MOV.U32 R0, RZ, RZ, R6 ;  /* 0x000000ffff007224 */ /* 0x000fce00078e0006 */
.L_x_121:
[----:B------:R-:W1:Y:S01]  /*0110*/  LDC.64 R2, c[0x0][0x380] ;  /* 0x0000e000ff027b82 */ /* 0x000e620000000a00 */
[----:B------:R-:W-:Y:S02]  /*0120*/  IMAD.MOV.U32 R7, RZ, RZ, R0 ;  /* 0x000000ffff077224 */ /* 0x000fe400078e0000 */
[----:B------:R-:W-:Y:S02]  /*0130*/  IMAD.MOV.U32 R11, RZ, RZ, RZ ;  /* 0x000000ffff0b7224 */ /* 0x000fe400078e00ff */
[----:B------:R-:W-:Y:S02]  /*0140*/  IMAD.MOV.U32 R21, RZ, RZ, RZ ;  /* 0x000000ffff157224 */ /* 0x000fe400078e00ff */
[----:B------:R-:W-:Y:S02]  /*0150*/  IMAD.MOV.U32 R0, RZ, RZ, RZ ;  /* 0x000000ffff007224 */ /* 0x000fe400078e00ff */
[----:B------:R-:W-:Y:S02]  /*0160*/  IMAD.MOV.U32 R6, RZ, RZ, RZ ;  /* 0x000000ffff067224 */ /* 0x000fe400078e00ff */
[----:B------:R-:W-:-:S07]  /*0170*/  IMAD.MOV.U32 R9, RZ, RZ, RZ ;  /* 0x000000ffff097224 */ /* 0x000fce00078e00ff */
.L_x_122:
[----:B------:R-:W-:-:S04]  /*0180*/  IMAD R19, R4, 0x3c, R11 ;  /* 0x0000003c04137824 */ /* 0x000fc800078e020b */
[----:B------:R-:W-:-:S04]  /*0190*/  IMAD R19, R19, 0x50, RZ ;  /* 0x0000005013137824 */ /* 0x000fc800078e02ff */
[----:B-1----:R-:W-:-:S05]  /*01a0*/  IMAD.WIDE.U32 R12, R19, 0x4, R2 ;  /* 0x00000004130c7825 */ /* 0x002fca00078e0002 */
[----:B0-----:R-:W2:Y:S04]  /*01b0*/  LDG.E R8, desc[UR6][R12.64] ;  /* 0x000000060c087981 */ /* 0x001ea8000c1e1900 */
[----:B------:R-:W3:Y:S04]  /*01c0*/  LDG.E R15, desc[UR6][R12.64+0x4] ;  /* 0x000004060c0f7981 */ /* 0x000ee8000c1e1900 */
[----:B------:R-:W4:Y:S04]  /*01d0*/  LDG.E R17, desc[UR6][R12.64+0x8] ;  /* 0x000008060c117981 */ /* 0x000f28000c1e1900 */
[----:B------:R-:W5:Y:S04]  /*01e0*/  LDG.E R23, desc[UR6][R12.64+0xc] ;  /* 0x00000c060c177981 */ /* 0x000f68000c1e1900 */
[----:B------:R-:W5:Y:S04]  /*01f0*/  LDG.E R25, desc[UR6][R12.64+0x10] ;  /* 0x000010060c197981 */ /* 0x000f68000c1e1900 */
[----:B------:R-:W5:Y:S04]  /*0200*/  LDG.E R27, desc[UR6][R12.64+0x14] ;  /* 0x000014060c1b7981 */ /* 0x000f68000c1e1900 */
[----:B------:R-:W5:Y:S04]  /*0210*/  LDG.E R16, desc[UR6][R12.64+0x18] ;  /* 0x000018060c107981 */ /* 0x000f68000c1e1900 */
[----:B------:R-:W5:Y:S04]  /*0220*/  LDG.E R29, desc[UR6][R12.64+0x1c] ;  /* 0x00001c060c1d7981 */ /* 0x000f68000c1e1900 */
[----:B------:R-:W5:Y:S04]  /*0230*/  LDG.E R31, desc[UR6][R12.64+0x20] ;  /* 0x000020060c1f7981 */ /* 0x000f68000c1e1900 */
[----:B------:R-:W5:Y:S01]  /*0240*/  LDG.E R33, desc[UR6][R12.64+0x24] ;  /* 0x000024060c217981 */ /* 0x000f62000c1e1900 */
[----:B------:R-:W-:-:S03]  /*0250*/  LOP3.LUT R24, R24, 0xffffff7f, RZ, 0xc0, !PT ;  /* 0xffffff7f18187812 */ /* 0x000fc600078ec0ff */
[----:B------:R-:W5:Y:S04]  /*0260*/  LDG.E R20, desc[UR6][R12.64+0x28] ;  /* 0x000028060c147981 */ /* 0x000f68000c1e1900 */
[----:B------:R-:W5:Y:S01]  /*0270*/  LDG.E R35, desc[UR6][R12.64+0x2c] ;  /* 0x00002c060c237981 */ /* 0x000f62000c1e1900 */
[----:B------:R-:W-:-:S03]  /*0280*/  LOP3.LUT R26, R26, 0xfffbffff, RZ, 0xc0, !PT ;  /* 0xfffbffff1a1a7812 */ /* 0x000fc600078ec0ff */
[----:B------:R-:W5:Y:S04]  /*0290*/  LDG.E R22, desc[UR6][R12.64+0x30] ;  /* 0x000030060c167981 */ /* 0x000f68000c1e1900 */
[----:B------:R-:W5:Y:S04]  /*02a0*/  LDG.E R30, desc[UR6][R12.64+0x38] ;  /* 0x000038060c1e7981 */ /* 0x000f68000c1e1900 */
[----:B------:R-:W5:Y:S01]  /*02b0*/  LDG.E R32, desc[UR6][R12.64+0x3c] ;  /* 0x00003c060c207981 */ /* 0x000f62000c1e1900 */
[CC--:B--2---:R-:W-:Y:S02]  /*02c0*/  VIMNMX R10, PT, PT, R8.reuse, R21.reuse, !PT ;  /* 0x00000015080a7248 */ /* 0x0c4fe40007fe0100 */
[----:B------:R-:W-:-:S02]  /*02d0*/  ISETP.GT.AND P1, PT, R8, R21, PT ;  /* 0x000000150800720c */ /* 0x000fc40003f24270 */
[----:B---3--:R-:W-:Y:S02]  /*02e0*/  ISETP.GT.AND P0, PT, R15, R10, PT ;  /* 0x0000000a0f00720c */ /* 0x008fe40003f04270 */
[----:B------:R-:W-:-:S09]  /*02f0*/  VIMNMX R10, PT, PT, R10, R15, !PT ;  /* 0x0000000f0a0a7248 */ /* 0x000fd20007fe0100 */
[----:B------:R-:W-:Y:S02]  /*0300*/  @P1 LOP3.LUT R26, R26, 0x40000, RZ, 0xfc, !PT ;  /* 0x000400001a1a1812 */ /* 0x000fe400078efcff */
[----:B------:R-:W-:Y:S02]  /*0310*/  @P0 LOP3.LUT R24, R24, 0x80, RZ, 0xfc, !PT ;  /* 0x0000008018180812 */ /* 0x000fe400078efcff */
[----:B------:R-:W-:Y:S02]  /*0320*/  ISETP.GT.OR P0, PT, R8, R21, P0 ;  /* 0x000000150800720c */ /* 0x000fe40000704670 */
[----:B----4-:R-:W-:Y:S02]  /*0330*/  VIMNMX R8, PT, PT, R10, R17, !PT ;  /* 0x000000110a087248 */ /* 0x010fe40007fe0100 */
[----:B------:R-:W-:Y:S02]  /*0340*/  LOP3.LUT R26, R26, 0xfff7ffff, RZ, 0xc0, !PT ;  /* 0xfff7ffff1a1a7812 */ /* 0x000fe400078ec0ff */
[----:B-----5:R-:W-:-:S02]  /*0350*/  VIMNMX R14, PT, PT, R8, R23, !PT ;  /* 0x00000017080e7248 */ /* 0x020fc40007fe0100 */
[----:B------:R-:W-:Y:S02]  /*0360*/  ISETP.GT.AND P4, PT, R23, R8, PT ;  /* 0x000000081700720c */ /* 0x000fe40003f84270 */
[----:B------:R0:W2:Y:S01]  /*0370*/  LDG.E R23, desc[UR6][R12.64+0x34] ;  /* 0x000034060c177981 */ /* 0x0000a2000c1e1900 */
[----:B------:R-:W-:Y:S02]  /*0380*/  VIMNMX R8, PT, PT, R14, R25, !PT ;  /* 0x000000190e087248 */ /* 0x000fe40007fe0100 */
[----:B------:R-:W-:Y:S02]  /*0390*/  @P0 LOP3.LUT R26, R26, 0x80000, RZ, 0xfc, !PT ;  /* 0x000800001a1a0812 */ /* 0x000fe400078efcff */
[----:B------:R-:W-:Y:S02]  /*03a0*/  VIMNMX R15, PT, PT, R8, R27, !PT ;  /* 0x0000001b080f7248 */ /* 0x000fe40007fe0100 */
[----:B------:R-:W-:Y:S02]  /*03b0*/  ISETP.GT.AND P3, PT, R27, R8, PT ;  /* 0x000000081b00720c */ /* 0x000fe40003f64270 */
[----:B------:R-:W-:-:S02]  /*03c0*/  VIMNMX R8, PT, PT, R15, R16, !PT ;  /* 0x000000100f087248 */ /* 0x000fc40007fe0100 */
[----:B------:R-:W-:Y:S02]  /*03d0*/  LOP3.LUT R28, R28, 0x7fffffff, RZ, 0xc0, !PT ;  /* 0x7fffffff1c1c7812 */ /* 0x000fe400078ec0ff */
[----:B------:R-:W-:Y:S02]  /*03e0*/  VIMNMX R18, PT, PT, R8, R29, !PT ;  /* 0x0000001d08127248 */ /* 0x000fe40007fe0100 */
[----:B------:R-:W-:Y:S02]  /*03f0*/  ISETP.GT.AND P6, PT, R29, R8, PT ;  /* 0x000000081d00720c */ /* 0x000fe40003fc4270 */
[----:B------:R-:W-:Y:S02]  /*0400*/  VIMNMX R8, PT, PT, R18, R31, !PT ;  /* 0x0000001f12087248 */ /* 0x000fe40007fe0100 */
[----:B------:R-:W-:Y:S02]  /*0410*/  LOP3.LUT R24, R24, 0xffffffbf, RZ, 0xc0, !PT ;  /* 0xffffffbf18187812 */ /* 0x000fe400078ec0ff */
[----:B------:R-:W-:-:S02]  /*0420*/  ISETP.GT.AND P5, PT, R33, R8, PT ;  /* 0x000000082100720c */ /* 0x000fc40003fa4270 */
[----:B------:R-:W-:Y:S01]  /*0430*/  VIMNMX R33, PT, PT, R8, R33, !PT ;  /* 0x0000002108217248 */ /* 0x000fe20007fe0100 */
[----:B0-----:R-:W-:Y:S01]  /*0440*/  VIADD R13, R19, 0x10 ;  /* 0x00000010130d7836 */ /* 0x001fe20000000000 */
[----:B------:R-:W-:Y:S02]  /*0450*/  LOP3.LUT R26, R26, 0xfffeffff, RZ, 0xc0, !PT ;  /* 0xfffeffff1a1a7812 */ /* 0x000fe400078ec0ff */
[----:B------:R-:W-:Y:S02]  /*0460*/  VIMNMX R8, PT, PT, R33, R20, !PT ;  /* 0x0000001421087248 */ /* 0x000fe40007fe0100 */
[----:B------:R-:W-:Y:S02]  /*0470*/  @P4 LOP3.LUT R24, R24, 0x40, RZ, 0xfc, !PT ;  /* 0x0000004018184812 */ /* 0x000fe400078efcff */
[----:B------:R-:W-:Y:S02]  /*0480*/  VIMNMX R21, PT, PT, R8, R35, !PT ;  /* 0x0000002308157248 */ /* 0x000fe40007fe0100 */
[----:B------:R-:W-:-:S02]  /*0490*/  ISETP.GT.AND P0, PT, R35, R8, PT ;  /* 0x000000082300720c */ /* 0x000fc40003f04270 */
[----:B------:R-:W-:Y:S02]  /*04a0*/  VIMNMX R8, PT, PT, R21, R22, !PT ;  /* 0x0000001615087248 */ /* 0x000fe40007fe0100 */
[----:B------:R-:W-:Y:S01]  /*04b0*/  @P5 LOP3.LUT R28, R28, 0x80000000, RZ, 0xfc, !PT ;  /* 0x800000001c1c5812 */ /* 0x000fe200078efcff */
[----:B------:R-:W-:Y:S01]  /*04c0*/  IMAD.WIDE.U32 R12, R13, 0x4, R2 ;  /* 0x000000040d0c7825 */ /* 0x000fe200078e0002 */
[----:B------:R-:W-:Y:S02]  /*04d0*/  LOP3.LUT R24, R24, 0xffffffdf, RZ, 0xc0, !PT ;  /* 0xffffffdf18187812 */ /* 0x000fe400078ec0ff */
[----:B------:R-:W-:Y:S02]  /*04e0*/  LOP3.LUT R28, R28, 0xbfffffff, RZ, 0xc0, !PT ;  /* 0xbfffffff1c1c7812 */ /* 0x000fe400078ec0ff */
[----:B------:R-:W3:Y:S01]  /*04f0*/  LDG.E R34, desc[UR6][R12.64] ;  /* 0x000000060c227981 */ /* 0x000ee2000c1e1900 */
[----:B------:R-:W-:Y:S02]  /*0500*/  @P3 LOP3.LUT R24, R24, 0x20, RZ, 0xfc, !PT ;  /* 0x0000002018183812 */ /* 0x000fe400078efcff */
[----:B------:R-:W-:Y:S01]  /*0510*/  @P0 LOP3.LUT R28, R28, 0x40000000, RZ, 0xfc, !PT ;  /* 0x400000001c1c0812 */ /* 0x000fe200078efcff */
[----:B------:R-:W4:Y:S01]  /*0520*/  LDG.E R36, desc[UR6][R12.64+0xc] ;  /* 0x00000c060c247981 */ /* 0x000f22000c1e1900 */
[----:B------:R-:W-:-:S02]  /*0530*/  LOP3.LUT R24, R24, 0xffffffef, RZ, 0xc0, !PT ;  /* 0xffffffef18187812 */ /* 0x000fc400078ec0ff */
[----:B------:R-:W-:Y:S01]  /*0540*/  LOP3.LUT R28, R28, 0xdfffffff, RZ, 0xc0, !PT ;  /* 0xdfffffff1c1c7812 */ /* 0x000fe200078ec0ff */
[----:B------:R-:W5:Y:S01]  /*0550*/  LDG.E R29, desc[UR6][R12.64+0x14] ;  /* 0x000014060c1d7981 */ /* 0x000f62000c1e1900 */
[----:B------:R-:W-:Y:S02]  /*0560*/  ISETP.GT.OR P0, PT, R20, R33, P0 ;  /* 0x000000211400720c */ /* 0x000fe40000704670 */
[----:B------:R-:W-:Y:S01]  /*0570*/  @P6 LOP3.LUT R24, R24, 0x10, RZ, 0xfc, !PT ;  /* 0x0000001018186812 */ /* 0x000fe200078efcff */
[----:B------:R-:W5:Y:S01]  /*0580*/  LDG.E R39, desc[UR6][R12.64+0x3c] ;  /* 0x00003c060c277981 */ /* 0x000f62000c1e1900 */
[----:B--2---:R-:W-:Y:S02]  /*0590*/  VIMNMX R27, PT, PT, R8, R23, !PT ;  /* 0x00000017081b7248 */ /* 0x004fe40007fe0100 */
[----:B------:R-:W-:Y:S02]  /*05a0*/  ISETP.GT.AND P1, PT, R23, R8, PT ;  /* 0x000000081700720c */ /* 0x000fe40003f24270 */
[----:B------:R-:W-:Y:S01]  /*05b0*/  VIMNMX R23, PT, PT, R27, R30, !PT ;  /* 0x0000001e1b177248 */ /* 0x000fe20007fe0100 */
[----:B------:R-:W2:Y:S03]  /*05c0*/  LDG.E R8, desc[UR6][R12.64+0x10] ;  /* 0x000010060c087981 */ /* 0x000ea6000c1e1900 */
[----:B------:R-:W-:-:S07]  /*05d0*/  ISETP.GT.AND P2, PT, R32, R23, PT ;  /* 0x000000172000720c */ /* 0x000fce0003f44270 */
[----:B------:R-:W-:-:S04]  /*05e0*/  @P1 LOP3.LUT R28, R28, 0x20000000, RZ, 0xfc, !PT ;  /* 0x200000001c1c1812 */ /* 0x000fc800078efcff */
[----:B------:R-:W-:Y:S02]  /*05f0*/  LOP3.LUT R28, R28, 0xefffffff, RZ, 0xc0, !PT ;  /* 0xefffffff1c1c7812 */ /* 0x000fe400078ec0ff */
[----:B------:R-:W-:Y:S02]  /*0600*/  ISETP.GT.OR P1, PT, R22, R21, P1 ;  /* 0x000000151600720c */ /* 0x000fe40000f24670 */
[----:B------:R-:W-:Y:S02]  /*0610*/  @P2 LOP3.LUT R28, R28, 0x10000000, RZ, 0xfc, !PT ;  /* 0x100000001c1c2812 */ /* 0x000fe400078efcff */
[----:B------:R-:W-:-:S04]  /*0620*/  ISETP.GT.OR P2, PT, R30, R27, P2 ;  /* 0x0000001b1e00720c */ /* 0x000fc80001744670 */
[----:B------:R-:W-:Y:S02]  /*0630*/  PLOP3.LUT P0, PT, P0, P2, P1, 0xfe, 0x0 ;  /* 0x000000000000781c */ /* 0x000fe40000705f16 */
[----:B------:R-:W-:Y:S02]  /*0640*/  ISETP.GT.OR P1, PT, R16, R15, P6 ;  /* 0x0000000f1000720c */ /* 0x000fe40003724670 */
[----:B------:R-:W-:-:S04]  /*0650*/  ISETP.GT.OR P2, PT, R31, R18, P5 ;  /* 0x000000121f00720c */ /* 0x000fc80002f44670 */
[----:B------:R-:W-:Y:S02]  /*0660*/  PLOP3.LUT P0, PT, P1, P0, P2, 0xfe, 0x0 ;  /* 0x000000000000781c */ /* 0x000fe40000f01f26 */
[----:B------:R-:W-:Y:S02]  /*0670*/  ISETP.GT.OR P1, PT, R17, R10, P4 ;  /* 0x0000000a1100720c */ /* 0x000fe40002724670 */
[----:B------:R-:W-:-:S04]  /*0680*/  ISETP.GT.OR P2, PT, R25, R14, P3 ;  /* 0x0000000e1900720c */ /* 0x000fc80001f44670 */
[----:B------:R-:W-:Y:S02]  /*0690*/  PLOP3.LUT P1, PT, P1, P0, P2, 0xfe, 0x0 ;  /* 0x000000000000781c */ /* 0x000fe40000f21f26 */
[----:B------:R-:W-:Y:S02]  /*06a0*/  ISETP.GT.AND P0, PT, R17, R10, PT ;  /* 0x0000000a1100720c */ /* 0x000fe40003f04270 */
[----:B------:R-:W4:Y:S04]  /*06b0*/  LDG.E R17, desc[UR6][R12.64+0x4] ;  /* 0x000004060c117981 */ /* 0x000f28000c1e1900 */
[----:B------:R-:W5:Y:S05]  /*06c0*/  LDG.E R10, desc[UR6][R12.64+0x18] ;  /* 0x000018060c0a7981 */ /* 0x000f6a000c1e1900 */
[----:B------:R-:W-:-:S04]  /*06d0*/  @P1 LOP3.LUT R26, R26, 0x10000, RZ, 0xfc, !PT ;  /* 0x000100001a1a1812 */ /* 0x000fc800078efcff */
[----:B------:R-:W-:-:S04]  /*06e0*/  LOP3.LUT R26, R26, 0xffff7fff, RZ, 0xc0, !PT ;  /* 0xffff7fff1a1a7812 */ /* 0x000fc800078ec0ff */
[----:B------:R-:W-:Y:S02]  /*06f0*/  @P0 LOP3.LUT R26, R26, 0x8000, RZ, 0xfc, !PT ;  /* 0x000080001a1a0812 */ /* 0x000fe400078efcff */
[----:B------:R-:W-:Y:S02]  /*0700*/  ISETP.GT.AND P0, PT, R25, R14, PT ;  /* 0x0000000e1900720c */ /* 0x000fe40003f04270 */
[----:B------:R-:W2:Y:S01]  /*0710*/  LDG.E R25, desc[UR6][R12.64+0x8] ;  /* 0x000008060c197981 */ /* 0x000ea2000c1e1900 */
[----:B------:R-:W-:Y:S02]  /*0720*/  LOP3.LUT R26, R26, 0xffffbfff, RZ, 0xc0, !PT ;  /* 0xffffbfff1a1a7812 */ /* 0x000fe400078ec0ff */
[----:B------:R-:W-:Y:S01]  /*0730*/  VIMNMX R23, PT, PT, R23, R32, !PT ;  /* 0x0000002017177248 */ /* 0x000fe20007fe0100 */
[----:B------:R-:W5:Y:S07]  /*0740*/  LDG.E R14, desc[UR6][R12.64+0x28] ;  /* 0x000028060c0e7981 */ /* 0x000f6e000c1e1900 */
[----:B------:R-:W-:-:S02]  /*0750*/  @P0 LOP3.LUT R26, R26, 0x4000, RZ, 0xfc, !PT ;  /* 0x000040001a1a0812 */ /* 0x000fc400078efcff */
[----:B------:R-:W-:Y:S02]  /*0760*/  ISETP.GT.AND P0, PT, R16, R15, PT ;  /* 0x0000000f1000720c */ /* 0x000fe40003f04270 */
[----:B------:R-:W-:Y:S01]  /*0770*/  LOP3.LUT R26, R26, 0xffffdfff, RZ, 0xc0, !PT ;  /* 0xffffdfff1a1a7812 */ /* 0x000fe200078ec0ff */
[----:B------:R-:W5:Y:S10]  /*0780*/  LDG.E R15, desc[UR6][R12.64+0x20] ;  /* 0x000020060c0f7981 */ /* 0x000f74000c1e1900 */
[----:B------:R-:W-:-:S02]  /*0790*/  @P0 LOP3.LUT R26, R26, 0x2000, RZ, 0xfc, !PT ;  /* 0x000020001a1a0812 */ /* 0x000fc400078efcff */
[----:B------:R-:W-:Y:S02]  /*07a0*/  ISETP.GT.AND P0, PT, R31, R18, PT ;  /* 0x000000121f00720c */ /* 0x000fe40003f04270 */
[----:B------:R-:W5:Y:S01]  /*07b0*/  LDG.E R31, desc[UR6][R12.64+0x1c] ;  /* 0x00001c060c1f7981 */ /* 0x000f62000c1e1900 */
[----:B------:R-:W-:-:S10]  /*07c0*/  LOP3.LUT R26, R26, 0xffffefff, RZ, 0xc0, !PT ;  /* 0xffffefff1a1a7812 */ /* 0x000fd400078ec0ff */
[----:B------:R-:W-:Y:S02]  /*07d0*/  @P0 LOP3.LUT R26, R26, 0x1000, RZ, 0xfc, !PT ;  /* 0x000010001a1a0812 */ /* 0x000fe400078efcff */
[----:B------:R-:W-:Y:S02]  /*07e0*/  ISETP.GT.AND P0, PT, R20, R33, PT ;  /* 0x000000211400720c */ /* 0x000fe40003f04270 */
[----:B------:R-:W-:Y:S01]  /*07f0*/  LOP3.LUT R26, R26, 0xfffff7ff, RZ, 0xc0, !PT ;  /* 0xfffff7ff1a1a7812 */ /* 0x000fe200078ec0ff */
[----:B------:R-:W5:Y:S10]  /*0800*/  LDG.E R33, desc[UR6][R12.64+0x24] ;  /* 0x000024060c217981 */ /* 0x000f74000c1e1900 */
[----:B------:R-:W-:-:S02]  /*0810*/  @P0 LOP3.LUT R26, R26, 0x800, RZ, 0xfc, !PT ;  /* 0x000008001a1a0812 */ /* 0x000fc400078efcff */
[----:B------:R-:W-:Y:S02]  /*0820*/  ISETP.GT.AND P0, PT, R22, R21, PT ;  /* 0x000000151600720c */ /* 0x000fe40003f04270 */
[----:B------:R-:W-:-:S11]  /*0830*/  LOP3.LUT R26, R26, 0xfffffbff, RZ, 0xc0, !PT ;  /* 0xfffffbff1a1a7812 */ /* 0x000fd600078ec0ff */
[----:B------:R-:W-:Y:S02]  /*0840*/  @P0 LOP3.LUT R26, R26, 0x400, RZ, 0xfc, !PT ;  /* 0x000004001a1a0812 */ /* 0x000fe400078efcff */
[----:B------:R-:W-:Y:S02]  /*0850*/  ISETP.GT.AND P0, PT, R30, R27, PT ;  /* 0x0000001b1e00720c */ /* 0x000fe40003f04270 */
[----:B------:R-:W-:Y:S01]  /*0860*/  LOP3.LUT R26, R26, 0xfffffdff, RZ, 0xc0, !PT ;  /* 0xfffffdff1a1a7812 */ /* 0x000fe200078ec0ff */
[----:B------:R-:W5:Y:S01]  /*0870*/  LDG.E R27, desc[UR6][R12.64+0x2c] ;  /* 0x00002c060c1b7981 */ /* 0x000f62000c1e1900 */
[----:B---3--:R-:W-:Y:S02]  /*0880*/  VIMNMX R16, PT, PT, R23, R34, !PT ;  /* 0x0000002217107248 */ /* 0x008fe40007fe0100 */
[----:B------:R-:W-:Y:S01]  /*0890*/  ISETP.GT.AND P1, PT, R34, R23, PT ;  /* 0x000000172200720c */ /* 0x000fe20003f24270 */
[----:B------:R-:W3:Y:S06]  /*08a0*/  LDG.E R30, desc[UR6][R12.64+0x38] ;  /* 0x000038060c1e7981 */ /* 0x000eec000c1e1900 */
[----:B------:R-:W-:-:S02]  /*08b0*/  @P0 LOP3.LUT R26, R26, 0x200, RZ, 0xfc, !PT ;  /* 0x000002001a1a0812 */ /* 0x000fc400078efcff */
[----:B------:R-:W-:Y:S02]  /*08c0*/  LOP3.LUT R28, R28, 0xf7ffffff, RZ, 0xc0, !PT ;  /* 0xf7ffffff1c1c7812 */ /* 0x000fe400078ec0ff */
[----:B------:R-:W-:-:S04]  /*08d0*/  LOP3.LUT R26, R26, 0xfffffeff, RZ, 0xc0, !PT ;  /* 0xfffffeff1a1a7812 */ /* 0x000fc800078ec0ff */
[----:B------:R-:W-:-:S04]  /*08e0*/  @P1 LOP3.LUT R26, R26, 0x100, RZ, 0xfc, !PT ;  /* 0x000001001a1a1812 */ /* 0x000fc800078efcff */
[----:B------:R-:W-:Y:S02]  /*08f0*/  LOP3.LUT R26, R26, 0xfffdffff, RZ, 0xc0, !PT ;  /* 0xfffdffff1a1a7812 */ /* 0x000fe400078ec0ff */
[----:B----4-:R-:W-:Y:S02]  /*0900*/  ISETP.GT.AND P0, PT, R17, R16, PT ;  /* 0x000000101100720c */ /* 0x010fe40003f04270 */
[----:B------:R-:W-:-:S11]  /*0910*/  VIMNMX R16, PT, PT, R16, R17, !PT ;  /* 0x0000001110107248 */ /* 0x000fd60007fe0100 */
[----:B------:R-:W-:Y:S02]  /*0920*/  @P0 LOP3.LUT R28, R28, 0x8000000, RZ, 0xfc, !PT ;  /* 0x080000001c1c0812 */ /* 0x000fe400078efcff */
[----:B------:R-:W-:Y:S02]  /*0930*/  ISETP.GT.OR P0, PT, R34, R23, P0 ;  /* 0x000000172200720c */ /* 0x000fe40000704670 */
[----:B--2---:R-:W-:-:S11]  /*0940*/  VIMNMX R17, PT, PT, R16, R25, !PT ;  /* 0x0000001910117248 */ /* 0x004fd60007fe0100 */
[----:B------:R-:W-:Y:S02]  /*0950*/  @P0 LOP3.LUT R26, R26, 0x20000, RZ, 0xfc, !PT ;  /* 0x000200001a1a0812 */ /* 0x000fe400078efcff */
[----:B------:R-:W-:Y:S02]  /*0960*/  ISETP.GT.AND P0, PT, R36, R17, PT ;  /* 0x000000112400720c */ /* 0x000fe40003f04270 */
[----:B------:R-:W-:Y:S02]  /*0970*/  ISETP.GT.AND P1, PT, R25, R16, PT ;  /* 0x000000101900720c */ /* 0x000fe40003f24270 */
[----:B------:R-:W-:Y:S02]  /*0980*/  LOP3.LUT R28, R28, 0xfbffffff, RZ, 0xc0, !PT ;  /* 0xfbffffff1c1c7812 */ /* 0x000fe400078ec0ff */
[----:B------:R-:W-:Y:S02]  /*0990*/  VIMNMX R21, PT, PT, R17, R36, !PT ;  /* 0x0000002411157248 */ /* 0x000fe40007fe0100 */
[----:B------:R-:W-:-:S02]  /*09a0*/  LOP3.LUT R26, R26, 0xffffff7f, RZ, 0xc0, !PT ;  /* 0xffffff7f1a1a7812 */ /* 0x000fc400078ec0ff */
[----:B------:R-:W-:-:S03]  /*09b0*/  VIMNMX R18, PT, PT, R21, R8, !PT ;  /* 0x0000000815127248 */ /* 0x000fc60007fe0100 */
[----:B------:R-:W-:Y:S02]  /*09c0*/  @P0 LOP3.LUT R28, R28, 0x4000000, RZ, 0xfc, !PT ;  /* 0x040000001c1c0812 */ /* 0x000fe400078efcff */
[----:B------:R-:W-:Y:S02]  /*09d0*/  ISETP.GT.OR P0, PT, R25, R16, P0 ;  /* 0x000000101900720c */ /* 0x000fe40000704670 */
[----:B------:R-:W-:Y:S01]  /*09e0*/  @P1 LOP3.LUT R26, R26, 0x80, RZ, 0xfc, !PT ;  /* 0x000000801a1a1812 */ /* 0x000fe200078efcff */
[----:B------:R-:W2:Y:S01]  /*09f0*/  LDG.E R25, desc[UR6][R12.64+0x30] ;  /* 0x000030060c197981 */ /* 0x000ea2000c1e1900 */
[----:B-----5:R-:W-:Y:S02]  /*0a00*/  VIMNMX R17, PT, PT, R18, R29, !PT ;  /* 0x0000001d12117248 */ /* 0x020fe40007fe0100 */
[----:B------:R-:W-:Y:S02]  /*0a10*/  LOP3.LUT R26, R26, 0xffffffbf, RZ, 0xc0, !PT ;  /* 0xffffffbf1a1a7812 */ /* 0x000fe400078ec0ff */
[----:B------:R-:W-:-:S04]  /*0a20*/  VIMNMX R20, PT, PT, R17, R10, !PT ;  /* 0x0000000a11147248 */ /* 0x000fc80007fe0100 */
[----:B------:R-:W-:Y:S02]  /*0a30*/  VIMNMX R16, PT, PT, R20, R31, !PT ;  /* 0x0000001f14107248 */ /* 0x000fe40007fe0100 */
[----:B------:R-:W-:Y:S02]  /*0a40*/  @P0 LOP3.LUT R26, R26, 0x40, RZ, 0xfc, !PT ;  /* 0x000000401a1a0812 */ /* 0x000fe400078efcff */
[----:B------:R-:W-:Y:S02]  /*0a50*/  ISETP.GT.AND P0, PT, R31, R20, PT ;  /* 0x000000141f00720c */ /* 0x000fe40003f04270 */
[----:B------:R0:W4:Y:S01]  /*0a60*/  LDG.E R31, desc[UR6][R12.64+0x34] ;  /* 0x000034060c1f7981 */ /* 0x000122000c1e1900 */
[----:B------:R-:W-:-:S04]  /*0a70*/  VIMNMX R22, PT, PT, R16, R15, !PT ;  /* 0x0000000f10167248 */ /* 0x000fc80007fe0100 */
[----:B------:R-:W-:-:S04]  /*0a80*/  VIMNMX R23, PT, PT, R22, R33, !PT ;  /* 0x0000002116177248 */ /* 0x000fc80007fe0100 */
[----:B------:R-:W-:Y:S02]  /*0a90*/  VIMNMX R20, PT, PT, R23, R14, !PT ;  /* 0x0000000e17147248 */ /* 0x000fe40007fe0100 */
[----:B------:R-:W-:Y:S02]  /*0aa0*/  ISETP.GT.AND P3, PT, R33, R22, PT ;  /* 0x000000162100720c */ /* 0x000fe40003f64270 */
[----:B------:R-:W-:-:S04]  /*0ab0*/  LOP3.LUT R28, R28, 0xfdffffff, RZ, 0xc0, !PT ;  /* 0xfdffffff1c1c7812 */ /* 0x000fc800078ec0ff */
[----:B------:R-:W-:Y:S02]  /*0ac0*/  @P0 LOP3.LUT R28, R28, 0x2000000, RZ, 0xfc, !PT ;  /* 0x020000001c1c0812 */ /* 0x000fe400078efcff */
[----:B------:R-:W-:Y:S02]  /*0ad0*/  VIMNMX R22, PT, PT, R20, R27, !PT ;  /* 0x0000001b14167248 */ /* 0x000fe40007fe0100 */
[----:B------:R-:W-:-:S04]  /*0ae0*/  ISETP.GT.AND P2, PT, R27, R20, PT ;  /* 0x000000141b00720c */ /* 0x000fc80003f44270 */
[----:B------:R-:W-:Y:S02]  /*0af0*/  ISETP.GT.OR P4, PT, R14, R23, P2 ;  /* 0x000000170e00720c */ /* 0x000fe40001784670 */
[----:B------:R-:W-:Y:S02]  /*0b00*/  P2R R34, PR, RZ, 0x4 ;  /* 0x00000004ff227803 */ /* 0x000fe40000000000 */
[----:B------:R-:W-:Y:S01]  /*0b10*/  LOP3.LUT P2, RZ, R28, 0x2000000, RZ, 0xc0, !PT ;  /* 0x020000001cff7812 */ /* 0x000fe2000784c0ff */
[----:B0-----:R-:W-:Y:S01]  /*0b20*/  VIADD R13, R19, 0x20 ;  /* 0x00000020130d7836 */ /* 0x001fe20000000000 */
[----:B------:R-:W-:Y:S02]  /*0b30*/  LOP3.LUT R24, R24, 0xefffffff, RZ, 0xc0, !PT ;  /* 0xefffffff18187812 */ /* 0x000fe400078ec0ff */
[----:B------:R-:W-:Y:S01]  /*0b40*/  LOP3.LUT R28, R28, 0xfffeffff, RZ, 0xc0, !PT ;  /* 0xfffeffff1c1c7812 */ /* 0x000fe200078ec0ff */
[----:B------:R-:W-:-:S05]  /*0b50*/  IMAD.WIDE.U32 R12, R13, 0x4, R2 ;  /* 0x000000040d0c7825 */ /* 0x000fca00078e0002 */
[----:B------:R-:W5:Y:S04]  /*0b60*/  LDG.E R40, desc[UR6][R12.64+0x4] ;  /* 0x000004060c287981 */ /* 0x000f68000c1e1900 */
[----:B------:R-:W5:Y:S04]  /*0b70*/  LDG.E R42, desc[UR6][R12.64+0x8] ;  /* 0x000008060c2a7981 */ /* 0x000f68000c1e1900 */
[----:B------:R-:W5:Y:S01]  /*0b80*/  LDG.E R41, desc[UR6][R12.64+0x24] ;  /* 0x000024060c297981 */ /* 0x000f62000c1e1900 */
[----:B--2---:R-:W-:-:S04]  /*0b90*/  VIMNMX R20, PT, PT, R22, R25, !PT ;  /* 0x0000001916147248 */ /* 0x004fc80007fe0100 */
[----:B----4-:R-:W-:Y:S02]  /*0ba0*/  VIMNMX R27, PT, PT, R20, R31, !PT ;  /* 0x0000001f141b7248 */ /* 0x010fe40007fe0100 */
[----:B------:R-:W-:Y:S02]  /*0bb0*/  ISETP.GT.AND P1, PT, R31, R20, PT ;  /* 0x000000141f00720c */ /* 0x000fe40003f24270 */
[----:B---3--:R-:W-:-:S04]  /*0bc0*/  VIMNMX R20, PT, PT, R27, R30, !PT ;  /* 0x0000001e1b147248 */ /* 0x008fc80007fe0100 */
[----:B------:R-:W-:Y:S02]  /*0bd0*/  ISETP.GT.AND P0, PT, R39, R20, PT ;  /* 0x000000142700720c */ /* 0x000fe40003f04270 */
[----:B------:R-:W-:Y:S02]  /*0be0*/  ISETP.GT.OR P5, PT, R25, R22, P1 ;  /* 0x000000161900720c */ /* 0x000fe40000fa4670 */
[----:B------:R-:W-:-:S04]  /*0bf0*/  ISETP.GT.OR P6, PT, R30, R27, P0 ;  /* 0x0000001b1e00720c */ /* 0x000fc800007c4670 */
[----:B------:R-:W-:Y:S02]  /*0c00*/  PLOP3.LUT P4, PT, P4, P6, P5, 0xfe, 0x0 ;  /* 0x000000000000781c */ /* 0x000fe4000278df56 */
[----:B------:R-:W-:Y:S02]  /*0c10*/  ISETP.GT.OR P5, PT, R10, R17, P2 ;  /* 0x000000110a00720c */ /* 0x000fe400017a4670 */
[----:B------:R-:W-:Y:S02]  /*0c20*/  ISETP.GT.OR P6, PT, R15, R16, P3 ;  /* 0x000000100f00720c */ /* 0x000fe40001fc4670 */
[----:B------:R-:W-:Y:S02]  /*0c30*/  P2R R32, PR, RZ, 0x2 ;  /* 0x00000002ff207803 */ /* 0x000fe40000000000 */
[----:B------:R-:W-:Y:S02]  /*0c40*/  P2R R33, PR, RZ, 0x1 ;  /* 0x00000001ff217803 */ /* 0x000fe40000000000 */
[----:B------:R-:W-:-:S02]  /*0c50*/  PLOP3.LUT P1, PT, P5, P4, P6, 0xfe, 0x0 ;  /* 0x000000000000781c */ /* 0x000fc40002f29f66 */
[----:B------:R-:W-:Y:S02]  /*0c60*/  ISETP.GT.AND P0, PT, R29, R18, PT ;  /* 0x000000121d00720c */ /* 0x000fe40003f04270 */
[----:B------:R-:W-:Y:S01]  /*0c70*/  P2R R31, PR, RZ, 0x8 ;  /* 0x00000008ff1f7803 */ /* 0x000fe20000000000 */
[----:B------:R-:W2:Y:S01]  /*0c80*/  LDG.E R29, desc[UR6][R12.64+0x14] ;  /* 0x000014060c1d7981 */ /* 0x000ea2000c1e1900 */
[----:B------:R-:W-:Y:S02]  /*0c90*/  ISETP.GT.AND P2, PT, R14, R23, PT ;  /* 0x000000170e00720c */ /* 0x000fe40003f44270 */
[----:B------:R-:W-:Y:S01]  /*0ca0*/  LOP3.LUT R26, R26, 0xffffffef, RZ, 0xc0, !PT ;  /* 0xffffffef1a1a7812 */ /* 0x000fe200078ec0ff */
[----:B------:R-:W3:Y:S04]  /*0cb0*/  LDG.E R23, desc[UR6][R12.64+0x1c] ;  /* 0x00001c060c177981 */ /* 0x000ee8000c1e1900 */
[----:B------:R-:W-:Y:S01]  /*0cc0*/  @P1 LOP3.LUT R24, R24, 0x10000000, RZ, 0xfc, !PT ;  /* 0x1000000018181812 */ /* 0x000fe200078efcff */
[----:B------:R-:W4:Y:S01]  /*0cd0*/  LDG.E R14, desc[UR6][R12.64+0x20] ;  /* 0x000020060c0e7981 */ /* 0x000f22000c1e1900 */
[----:B------:R-:W-:-:S02]  /*0ce0*/  @P0 LOP3.LUT R28, R28, 0x10000, RZ, 0xfc, !PT ;  /* 0x000100001c1c0812 */ /* 0x000fc400078efcff */
[CC--:B------:R-:W-:Y:S01]  /*0cf0*/  ISETP.GT.AND P1, PT, R8.reuse, R21.reuse, PT ;  /* 0x000000150800720c */ /* 0x0c0fe20003f24270 */
[----:B------:R-:W4:Y:S01]  /*0d00*/  LDG.E R18, desc[UR6][R12.64+0x28] ;  /* 0x000028060c127981 */ /* 0x000f22000c1e1900 */
[----:B------:R-:W-:-:S03]  /*0d10*/  ISETP.GT.OR P0, PT, R8, R21, P0 ;  /* 0x000000150800720c */ /* 0x000fc60000704670 */
[----:B------:R-:W5:Y:S04]  /*0d20*/  LDG.E R8, desc[UR6][R12.64] ;  /* 0x000000060c087981 */ /* 0x000f68000c1e1900 */
[----:B------:R-:W2:Y:S01]  /*0d30*/  LDG.E R21, desc[UR6][R12.64+0xc] ;  /* 0x00000c060c157981 */ /* 0x000ea2000c1e1900 */
[----:B------:R-:W-:-:S03]  /*0d40*/  ISETP.GT.AND P3, PT, R15, R16, PT ;  /* 0x000000100f00720c */ /* 0x000fc60003f64270 */
[----:B------:R-:W3:Y:S01]  /*0d50*/  LDG.E R16, desc[UR6][R12.64+0x10] ;  /* 0x000010060c107981 */ /* 0x000ee2000c1e1900 */
[----:B------:R-:W-:-:S04]  /*0d60*/  LOP3.LUT R24, R24, 0xdfffffff, RZ, 0xc0, !PT ;  /* 0xdfffffff18187812 */ /* 0x000fc800078ec0ff */
[----:B------:R-:W-:Y:S02]  /*0d70*/  @P0 LOP3.LUT R24, R24, 0x20000000, RZ, 0xfc, !PT ;  /* 0x2000000018180812 */ /* 0x000fe400078efcff */
[----:B------:R-:W-:Y:S02]  /*0d80*/  ISETP.GT.AND P0, PT, R10, R17, PT ;  /* 0x000000110a00720c */ /* 0x000fe40003f04270 */
[----:B------:R-:W4:Y:S01]  /*0d90*/  LDG.E R10, desc[UR6][R12.64+0x18] ;  /* 0x000018060c0a7981 */ /* 0x000f22000c1e1900 */
[----:B------:R-:W-:Y:S02]  /*0da0*/  @P1 LOP3.LUT R26, R26, 0x10, RZ, 0xfc, !PT ;  /* 0x000000101a1a1812 */ /* 0x000fe400078efcff */
[----:B------:R-:W-:Y:S02]  /*0db0*/  VIMNMX R15, PT, PT, R20, R39, !PT ;  /* 0x00000027140f7248 */ /* 0x000fe40007fe0100 */
[----:B------:R-:W-:Y:S01]  /*0dc0*/  LOP3.LUT R26, R26, 0xfffffff7, RZ, 0xc0, !PT ;  /* 0xfffffff71a1a7812 */ /* 0x000fe200078ec0ff */
[----:B------:R-:W4:Y:S05]  /*0dd0*/  LDG.E R39, desc[UR6][R12.64+0x34] ;  /* 0x000034060c277981 */ /* 0x000f2a000c1e1900 */
[----:B------:R-:W-:-:S02]  /*0de0*/  @P0 LOP3.LUT R26, R26, 0x8, RZ, 0xfc, !PT ;  /* 0x000000081a1a0812 */ /* 0x000fc400078efcff */
[----:B------:R-:W-:Y:S02]  /*0df0*/  ISETP.GT.AND P0, PT, R30, R27, PT ;  /* 0x0000001b1e00720c */ /* 0x000fe40003f04270 */
[----:B------:R-:W-:Y:S01]  /*0e00*/  LOP3.LUT R28, R28, 0xfeffffff, RZ, 0xc0, !PT ;  /* 0xfeffffff1c1c7812 */ /* 0x000fe200078ec0ff */
[----:B------:R-:W4:Y:S01]  /*0e10*/  LDG.E R27, desc[UR6][R12.64+0x2c] ;  /* 0x00002c060c1b7981 */ /* 0x000f22000c1e1900 */
[----:B------:R-:W-:Y:S02]  /*0e20*/  P2R R38, PR, RZ, 0x1 ;  /* 0x00000001ff267803 */ /* 0x000fe40000000000 */
[----:B------:R-:W-:Y:S01]  /*0e30*/  ISETP.GT.AND P1, PT, R25, R22, PT ;  /* 0x000000161900720c */ /* 0x000fe20003f24270 */
[----:B------:R-:W4:Y:S01]  /*0e40*/  LDG.E R30, desc[UR6][R12.64+0x38] ;  /* 0x000038060c1e7981 */ /* 0x000f22000c1e1900 */
[----:B------:R-:W-:Y:S02]  /*0e50*/  LOP3.LUT R24, R24, 0xbfffffff, RZ, 0xc0, !PT ;  /* 0xbfffffff18187812 */ /* 0x000fe400078ec0ff */
[----:B------:R-:W-:-:S02]  /*0e60*/  P2R R36, PR, RZ, 0x2 ;  /* 0x00000002ff247803 */ /* 0x000fc40000000000 */
[----:B------:R-:W-:Y:S02]  /*0e70*/  LOP3.LUT R26, R26, 0xffffffdf, RZ, 0xc0, !PT ;  /* 0xffffffdf1a1a7812 */ /* 0x000fe400078ec0ff */
[----:B------:R-:W-:Y:S02]  /*0e80*/  P2R R37, PR, RZ, 0x4 ;  /* 0x00000004ff257803 */ /* 0x000fe40000000000 */
[----:B-----5:R-:W-:-:S04]  /*0e90*/  VIMNMX R17, PT, PT, R15, R8, !PT ;  /* 0x000000080f117248 */ /* 0x020fc80007fe0100 */
[----:B------:R-:W-:Y:S02]  /*0ea0*/  ISETP.GT.AND P0, PT, R40, R17, PT ;  /* 0x000000112800720c */ /* 0x000fe40003f04270 */
[----:B------:R-:W-:-:S04]  /*0eb0*/  VIMNMX R17, PT, PT, R17, R40, !PT ;  /* 0x0000002811117248 */ /* 0x000fc80007fe0100 */
[----:B------:R-:W-:-:S07]  /*0ec0*/  VIMNMX R20, PT, PT, R17, R42, !PT ;  /* 0x0000002a11147248 */ /* 0x000fce0007fe0100 */
[----:B------:R-:W-:Y:S02]  /*0ed0*/  @P0 LOP3.LUT R28, R28, 0x1000000, RZ, 0xfc, !PT ;  /* 0x010000001c1c0812 */ /* 0x000fe400078efcff */
[----:B--2---:R-:W-:Y:S02]  /*0ee0*/  ISETP.GT.AND P0, PT, R21, R20, PT ;  /* 0x000000141500720c */ /* 0x004fe40003f04270 */
[----:B------:R-:W-:Y:S02]  /*0ef0*/  LOP3.LUT R28, R28, 0xff7fffff, RZ, 0xc0, !PT ;  /* 0xff7fffff1c1c7812 */ /* 0x000fe400078ec0ff */
[----:B------:R-:W-:-:S09]  /*0f00*/  VIMNMX R21, PT, PT, R20, R21, !PT ;  /* 0x0000001514157248 */ /* 0x000fd20007fe0100 */
[----:B------:R-:W-:Y:S02]  /*0f10*/  @P0 LOP3.LUT R28, R28, 0x800000, RZ, 0xfc, !PT ;  /* 0x008000001c1c0812 */ /* 0x000fe400078efcff */
[CC--:B------:R-:W-:Y:S02]  /*0f20*/  ISETP.GT.OR P0, PT, R42.reuse, R17.reuse, P0 ;  /* 0x000000112a00720c */ /* 0x0c0fe40000704670 */
[----:B---3--:R-:W-:Y:S02]  /*0f30*/  VIMNMX R20, PT, PT, R21, R16, !PT ;  /* 0x0000001015147248 */ /* 0x008fe40007fe0100 */
[----:B------:R-:W-:Y:S02]  /*0f40*/  ISETP.GT.AND P1, PT, R42, R17, PT ;  /* 0x000000112a00720c */ /* 0x000fe40003f24270 */
[----:B------:R-:W-:-:S04]  /*0f50*/  VIMNMX R17, PT, PT, R20, R29, !PT ;  /* 0x0000001d14117248 */ /* 0x000fc80007fe0100 */
[----:B----4-:R-:W-:-:S03]  /*0f60*/  VIMNMX R22, PT, PT, R17, R10, !PT ;  /* 0x0000000a11167248 */ /* 0x010fc60007fe0100 */
[----:B------:R-:W-:Y:S02]  /*0f70*/  @P0 LOP3.LUT R24, R24, 0x40000000, RZ, 0xfc, !PT ;  /* 0x4000000018180812 */ /* 0x000fe400078efcff */
[----:B------:R-:W-:Y:S02]  /*0f80*/  ISETP.GT.AND P0, PT, R29, R20, PT ;  /* 0x000000141d00720c */ /* 0x000fe40003f04270 */
[----:B------:R-:W2:Y:S01]  /*0f90*/  LDG.E R29, desc[UR6][R12.64+0x30] ;  /* 0x000030060c1d7981 */ /* 0x000ea2000c1e1900 */
[----:B------:R-:W-:-:S04]  /*0fa0*/  VIMNMX R25, PT, PT, R22, R23, !PT ;  /* 0x0000001716197248 */ /* 0x000fc80007fe0100 */
[----:B------:R-:W-:Y:S02]  /*0fb0*/  VIMNMX R20, PT, PT, R25, R14, !PT ;  /* 0x0000000e19147248 */ /* 0x000fe40007fe0100 */
[----:B------:R-:W-:Y:S02]  /*0fc0*/  @P1 LOP3.LUT R26, R26, 0x20, RZ, 0xfc, !PT ;  /* 0x000000201a1a1812 */ /* 0x000fe400078efcff */
[----:B------:R-:W-:Y:S02]  /*0fd0*/  ISETP.GT.AND P2, PT, R23, R22, PT ;  /* 0x000000161700720c */ /* 0x000fe40003f44270 */
[----:B------:R-:W-:Y:S02]  /*0fe0*/  VIMNMX R23, PT, PT, R20, R41, !PT ;  /* 0x0000002914177248 */ /* 0x000fe40007fe0100 */
[----:B------:R-:W-:Y:S02]  /*0ff0*/  ISETP.GT.AND P1, PT, R41, R20, PT ;  /* 0x000000142900720c */ /* 0x000fe40003f24270 */
[----:B------:R0:W3:Y:S01]  /*1000*/  LDG.E R41, desc[UR6][R12.64+0x3c] ;  /* 0x00003c060c297981 */ /* 0x0000e2000c1e1900 */
[----:B------:R-:W-:-:S04]  /*1010*/  LOP3.LUT R28, R28, 0xffbfffff, RZ, 0xc0, !PT ;  /* 0xffbfffff1c1c7812 */ /* 0x000fc800078ec0ff */
[----:B------:R-:W-:-:S04]  /*1020*/  @P0 LOP3.LUT R28, R28, 0x400000, RZ, 0xfc, !PT ;  /* 0x004000001c1c0812 */ /* 0x000fc800078efcff */
[----:B------:R-:W-:Y:S02]  /*1030*/  LOP3.LUT R28, R28, 0xffdfffff, RZ, 0xc0, !PT ;  /* 0xffdfffff1c1c7812 */ /* 0x000fe400078ec0ff */
[----:B------:R-:W-:Y:S02]  /*1040*/  VIMNMX R20, PT, PT, R23, R18, !PT ;  /* 0x0000001217147248 */ /* 0x000fe40007fe0100 */
[----:B------:R-:W-:Y:S02]  /*1050*/  @P2 LOP3.LUT R28, R28, 0x200000, RZ, 0xfc, !PT ;  /* 0x002000001c1c2812 */ /* 0x000fe400078efcff */
[----:B------:R-:W-:Y:S02]  /*1060*/  VIMNMX R22, PT, PT, R20, R27, !PT ;  /* 0x0000001b14167248 */ /* 0x000fe40007fe0100 */
[----:B------:R-:W-:Y:S02]  /*1070*/  ISETP.GT.AND P4, PT, R27, R20, PT ;  /* 0x000000141b00720c */ /* 0x000fe40003f84270 */
[----:B------:R-:W-:-:S04]  /*1080*/  LOP3.LUT R28, R28, 0xffefffff, RZ, 0xc0, !PT ;  /* 0xffefffff1c1c7812 */ /* 0x000fc800078ec0ff */
[----:B------:R-:W-:-:S04]  /*1090*/  @P1 LOP3.LUT R28, R28, 0x100000, RZ, 0xfc, !PT ;  /* 0x001000001c1c1812 */ /* 0x000fc800078efcff */
[----:B------:R-:W-:-:S04]  /*10a0*/  LOP3.LUT R28, R28, 0xfff7ffff, RZ, 0xc0, !PT ;  /* 0xfff7ffff1c1c7812 */ /* 0x000fc800078ec0ff */
[----:B------:R-:W-:Y:S02]  /*10b0*/  @P4 LOP3.LUT R28, R28, 0x80000, RZ, 0xfc, !PT ;  /* 0x000800001c1c4812 */ /* 0x000fe400078efcff */
[----:B------:R-:W-:Y:S02]  /*10c0*/  P2R R35, PR, RZ, 0x8 ;  /* 0x00000008ff237803 */ /* 0x000fe40000000000 */
[----:B------:R-:W-:Y:S02]  /*10d0*/  LOP3.LUT R28, R28, 0xfffbffff, RZ, 0xc0, !PT ;  /* 0xfffbffff1c1c7812 */ /* 0x000fe400078ec0ff */
[----:B------:R-:W-:Y:S02]  /*10e0*/  ISETP.GT.OR P4, PT, R18, R23, P4 ;  /* 0x000000171200720c */ /* 0x000fe40002784670 */
[----:B------:R-:W-:Y:S02]  /*10f0*/  LOP3.LUT R24, R24, 0xffffdfff, RZ, 0xc0, !PT ;  /* 0xffffdfff18187812 */ /* 0x000fe400078ec0ff */
[----:B------:R-:W-:Y:S01]  /*1100*/  ISETP.GT.OR P0, PT, R16, R21, P0 ;  /* 0x000000151000720c */ /* 0x000fe20000704670 */
[----:B0-----:R-:W-:-:S04]  /*1110*/  VIADD R13, R19, 0x30 ;  /* 0x00000030130d7836 */ /* 0x001fc80000000000 */
[----:B------:R-:W-:-:S05]  /*1120*/  IMAD.WIDE.U32 R12, R13, 0x4, R2 ;  /* 0x000000040d0c7825 */ /* 0x000fca00078e0002 */
[----:B------:R-:W4:Y:S04]  /*1130*/  LDG.E R43, desc[UR6][R12.64+0xc] ;  /* 0x00000c060c2b7981 */ /* 0x000f28000c1e1900 */
[----:B------:R-:W5:Y:S04]  /*1140*/  LDG.E R45, desc[UR6][R12.64+0x24] ;  /* 0x000024060c2d7981 */ /* 0x000f68000c1e1900 */
[----:B------:R-:W5:Y:S01]  /*1150*/  LDG.E R47, desc[UR6][R12.64+0x2c] ;  /* 0x00002c060c2f7981 */ /* 0x000f62000c1e1900 */
[----:B--2---:R-:W-:-:S04]  /*1160*/  VIMNMX R20, PT, PT, R22, R29, !PT ;  /* 0x0000001d16147248 */ /* 0x004fc80007fe0100 */
[----:B------:R-:W-:Y:S02]  /*1170*/  ISETP.GT.AND P5, PT, R39, R20, PT ;  /* 0x000000142700720c */ /* 0x000fe40003fa4270 */
[----:B------:R-:W-:-:S04]  /*1180*/  VIMNMX R27, PT, PT, R20, R39, !PT ;  /* 0x00000027141b7248 */ /* 0x000fc80007fe0100 */
[----:B------:R-:W-:-:S04]  /*1190*/  VIMNMX R20, PT, PT, R27, R30, !PT ;  /* 0x0000001e1b147248 */ /* 0x000fc80007fe0100 */
[----:B---3--:R-:W-:-:S03]  /*11a0*/  ISETP.GT.AND P3, PT, R41, R20, PT ;  /* 0x000000142900720c */ /* 0x008fc60003f64270 */
[----:B------:R-:W-:Y:S02]  /*11b0*/  @P5 LOP3.LUT R28, R28, 0x40000, RZ, 0xfc, !PT ;  /* 0x000400001c1c5812 */ /* 0x000fe400078efcff */
[----:B------:R-:W-:Y:S02]  /*11c0*/  ISETP.GT.OR P5, PT, R29, R22, P5 ;  /* 0x000000161d00720c */ /* 0x000fe40002fa4670 */
[----:B------:R-:W-:-:S04]  /*11d0*/  ISETP.GT.OR P6, PT, R30, R27, P3 ;  /* 0x0000001b1e00720c */ /* 0x000fc80001fc4670 */
[----:B------:R-:W-:Y:S02]  /*11e0*/  PLOP3.LUT P4, PT, P4, P6, P5, 0xfe, 0x0 ;  /* 0x000000000000781c */ /* 0x000fe4000278df56 */
[----:B------:R-:W-:Y:S02]  /*11f0*/  ISETP.GT.OR P5, PT, R10, R17, P2 ;  /* 0x000000110a00720c */ /* 0x000fe400017a4670 */
[----:B------:R-:W-:-:S04]  /*1200*/  ISETP.GT.OR P6, PT, R14, R25, P1 ;  /* 0x000000190e00720c */ /* 0x000fc80000fc4670 */
[----:B------:R-:W-:Y:S02]  /*1210*/  PLOP3.LUT P2, PT, P5, P4, P6, 0xfe, 0x0 ;  /* 0x000000000000781c */ /* 0x000fe40002f49f66 */
[----:B------:R-:W-:Y:S02]  /*1220*/  ISETP.GT.AND P1, PT, R16, R21, PT ;  /* 0x000000151000720c */ /* 0x000fe40003f24270 */
[----:B------:R-:W2:Y:S09]  /*1230*/  LDG.E R21, desc[UR6][R12.64+0x4] ;  /* 0x000004060c157981 */ /* 0x000eb2000c1e1900 */
[----:B------:R-:W-:-:S04]  /*1240*/  @P2 LOP3.LUT R24, R24, 0x2000, RZ, 0xfc, !PT ;  /* 0x0000200018182812 */ /* 0x000fc800078efcff */
[----:B------:R-:W-:-:S04]  /*1250*/  LOP3.LUT R24, R24, 0xfdffffff, RZ, 0xc0, !PT ;  /* 0xfdffffff18187812 */ /* 0x000fc800078ec0ff */
[----:B------:R-:W-:-:S04]  /*1260*/  @P1 LOP3.LUT R24, R24, 0x2000000, RZ, 0xfc, !PT ;  /* 0x0200000018181812 */ /* 0x000fc800078efcff */
[----:B------:R-:W-:-:S04]  /*1270*/  LOP3.LUT R24, R24, 0xffffbfff, RZ, 0xc0, !PT ;  /* 0xffffbfff18187812 */ /* 0x000fc800078ec0ff */
[----:B------:R-:W-:Y:S02]  /*1280*/  @P0 LOP3.LUT R24, R24, 0x4000, RZ, 0xfc, !PT ;  /* 0x0000400018180812 */ /* 0x000fe400078efcff */
[----:B------:R-:W-:Y:S02]  /*1290*/  ISETP.GT.AND P0, PT, R10, R17, PT ;  /* 0x000000110a00720c */ /* 0x000fe40003f04270 */
[----:B------:R-:W3:Y:S01]  /*12a0*/  LDG.E R10, desc[UR6][R12.64] ;  /* 0x000000060c0a7981 */ /* 0x000ee2000c1e1900 */
[----:B------:R-:W-:-:S10]  /*12b0*/  LOP3.LUT R24, R24, 0xfeffffff, RZ, 0xc0, !PT ;  /* 0xfeffffff18187812 */ /* 0x000fd400078ec0ff */
[----:B------:R-:W-:Y:S02]  /*12c0*/  @P0 LOP3.LUT R24, R24, 0x1000000, RZ, 0xfc, !PT ;  /* 0x0100000018180812 */ /* 0x000fe400078efcff */
[----:B------:R-:W-:Y:S02]  /*12d0*/  ISETP.GT.AND P0, PT, R14, R25, PT ;  /* 0x000000190e00720c */ /* 0x000fe40003f04270 */
[----:B------:R-:W-:Y:S01]  /*12e0*/  LOP3.LUT R24, R24, 0xff7fffff, RZ, 0xc0, !PT ;  /* 0xff7fffff18187812 */ /* 0x000fe200078ec0ff */
[----:B------:R-:W4:Y:S10]  /*12f0*/  LDG.E R25, desc[UR6][R12.64+0x8] ;  /* 0x000008060c197981 */ /* 0x000f34000c1e1900 */
[----:B------:R-:W-:-:S02]  /*1300*/  @P0 LOP3.LUT R24, R24, 0x800000, RZ, 0xfc, !PT ;  /* 0x0080000018180812 */ /* 0x000fc400078efcff */
[----:B------:R-:W-:Y:S02]  /*1310*/  ISETP.GT.AND P0, PT, R18, R23, PT ;  /* 0x000000171200720c */ /* 0x000fe40003f04270 */
[----:B------:R-:W-:Y:S01]  /*1320*/  LOP3.LUT R24, R24, 0xffbfffff, RZ, 0xc0, !PT ;  /* 0xffbfffff18187812 */ /* 0x000fe200078ec0ff */
[----:B------:R-:W5:Y:S01]  /*1330*/  LDG.E R23, desc[UR6][R12.64+0x14] ;  /* 0x000014060c177981 */ /* 0x000f62000c1e1900 */
[----:B------:R-:W-:-:S03]  /*1340*/  VIMNMX R17, PT, PT, R20, R41, !PT ;  /* 0x0000002914117248 */ /* 0x000fc60007fe0100 */
[----:B------:R-:W5:Y:S06]  /*1350*/  LDG.E R41, desc[UR6][R12.64+0x10] ;  /* 0x000010060c297981 */ /* 0x000f6c000c1e1900 */
[----:B------:R-:W-:Y:S02]  /*1360*/  @P0 LOP3.LUT R24, R24, 0x400000, RZ, 0xfc, !PT ;  /* 0x0040000018180812 */ /* 0x000fe400078efcff */
[----:B------:R-:W-:Y:S02]  /*1370*/  ISETP.GT.AND P0, PT, R29, R22, PT ;  /* 0x000000161d00720c */ /* 0x000fe40003f04270 */
[----:B------:R-:W-:Y:S01]  /*1380*/  LOP3.LUT R24, R24, 0xffdfffff, RZ, 0xc0, !PT ;  /* 0xffdfffff18187812 */ /* 0x000fe200078ec0ff */
[----:B------:R-:W5:Y:S10]  /*1390*/  LDG.E R29, desc[UR6][R12.64+0x18] ;  /* 0x000018060c1d7981 */ /* 0x000f74000c1e1900 */
[----:B------:R-:W-:-:S02]  /*13a0*/  @P0 LOP3.LUT R24, R24, 0x200000, RZ, 0xfc, !PT ;  /* 0x0020000018180812 */ /* 0x000fc400078efcff */
[----:B------:R-:W-:Y:S02]  /*13b0*/  ISETP.GT.AND P0, PT, R30, R27, PT ;  /* 0x0000001b1e00720c */ /* 0x000fe40003f04270 */
[----:B------:R-:W-:Y:S01]  /*13c0*/  LOP3.LUT R24, R24, 0xffefffff, RZ, 0xc0, !PT ;  /* 0xffefffff18187812 */ /* 0x000fe200078ec0ff */
[----:B------:R-:W5:Y:S10]  /*13d0*/  LDG.E R27, desc[UR6][R12.64+0x1c] ;  /* 0x00001c060c1b7981 */ /* 0x000f74000c1e1900 */
[----:B------:R-:W-:-:S02]  /*13e0*/  @P0 LOP3.LUT R24, R24, 0x100000, RZ, 0xfc, !PT ;  /* 0x0010000018180812 */ /* 0x000fc400078efcff */
[----:B---3--:R-:W-:-:S04]  /*13f0*/  VIMNMX R14, PT, PT, R17, R10, !PT ;  /* 0x0000000a110e7248 */ /* 0x008fc80007fe0100 */
[----:B--2---:R-:W-:Y:S02]  /*1400*/  VIMNMX R16, PT, PT, R14, R21, !PT ;  /* 0x000000150e107248 */ /* 0x004fe40007fe0100 */
[----:B------:R-:W-:Y:S02]  /*1410*/  ISETP.GT.AND P0, PT, R21, R14, PT ;  /* 0x0000000e1500720c */ /* 0x000fe40003f04270 */
[----:B------:R-:W2:Y:S01]  /*1420*/  LDG.E R21, desc[UR6][R12.64+0x20] ;  /* 0x000020060c157981 */ /* 0x000ea2000c1e1900 */
[----:B------:R-:W-:-:S04]  /*1430*/  LOP3.LUT R28, R28, 0xfffdffff, RZ, 0xc0, !PT ;  /* 0xfffdffff1c1c7812 */ /* 0x000fc800078ec0ff */
[----:B------:R-:W-:Y:S02]  /*1440*/  @P3 LOP3.LUT R28, R28, 0x20000, RZ, 0xfc, !PT ;  /* 0x000200001c1c3812 */ /* 0x000fe400078efcff */
[----:B----4-:R-:W-:Y:S02]  /*1450*/  VIMNMX R18, PT, PT, R16, R25, !PT ;  /* 0x0000001910127248 */ /* 0x010fe40007fe0100 */
[----:B------:R-:W-:-:S04]  /*1460*/  LOP3.LUT R28, R28, 0xffff7fff, RZ, 0xc0, !PT ;  /* 0xffff7fff1c1c7812 */ /* 0x000fc800078ec0ff */
[----:B------:R-:W-:Y:S02]  /*1470*/  @P0 LOP3.LUT R28, R28, 0x8000, RZ, 0xfc, !PT ;  /* 0x000080001c1c0812 */ /* 0x000fe400078efcff */
[----:B------:R-:W-:Y:S02]  /*1480*/  ISETP.GT.AND P0, PT, R43, R18, PT ;  /* 0x000000122b00720c */ /* 0x000fe40003f04270 */
[CC--:B------:R-:W-:Y:S02]  /*1490*/  ISETP.GT.AND P1, PT, R25.reuse, R16.reuse, PT ;  /* 0x000000101900720c */ /* 0x0c0fe40003f24270 */
[----:B------:R-:W-:Y:S02]  /*14a0*/  VIMNMX R18, PT, PT, R18, R43, !PT ;  /* 0x0000002b12127248 */ /* 0x000fe40007fe0100 */
[----:B------:R-:W-:Y:S01]  /*14b0*/  LOP3.LUT R28, R28, 0xffffbfff, RZ, 0xc0, !PT ;  /* 0xffffbfff1c1c7812 */ /* 0x000fe200078ec0ff */
[----:B------:R-:W3:Y:S01]  /*14c0*/  LDG.E R43, desc[UR6][R12.64+0x38] ;  /* 0x000038060c2b7981 */ /* 0x000ee2000c1e1900 */
[----:B------:R-:W-:-:S02]  /*14d0*/  ISETP.GT.OR P3, PT, R25, R16, P0 ;  /* 0x000000101900720c */ /* 0x000fc40000764670 */
[----:B-----5:R-:W-:Y:S01]  /*14e0*/  VIMNMX R14, PT, PT, R18, R41, !PT ;  /* 0x00000029120e7248 */ /* 0x020fe20007fe0100 */
[----:B------:R-:W4:Y:S02]  /*14f0*/  LDG.E R25, desc[UR6][R12.64+0x28] ;  /* 0x000028060c197981 */ /* 0x000f24000c1e1900 */
[----:B------:R-:W-:Y:S02]  /*1500*/  @P0 LOP3.LUT R28, R28, 0x4000, RZ, 0xfc, !PT ;  /* 0x000040001c1c0812 */ /* 0x000fe400078efcff */
[----:B------:R-:W-:Y:S02]  /*1510*/  ISETP.GT.AND P0, PT, R23, R14, PT ;  /* 0x0000000e1700720c */ /* 0x000fe40003f04270 */
[----:B------:R-:W-:-:S04]  /*1520*/  LOP3.LUT R24, R24, 0xf7ffffff, RZ, 0xc0, !PT ;  /* 0xf7ffffff18187812 */ /* 0x000fc800078ec0ff */
[----:B------:R-:W-:Y:S02]  /*1530*/  @P1 LOP3.LUT R24, R24, 0x8000000, RZ, 0xfc, !PT ;  /* 0x0800000018181812 */ /* 0x000fe400078efcff */
[CC--:B------:R-:W-:Y:S02]  /*1540*/  ISETP.GT.AND P1, PT, R41.reuse, R18.reuse, PT ;  /* 0x000000122900720c */ /* 0x0c0fe40003f24270 */
[----:B------:R-:W-:Y:S02]  /*1550*/  LOP3.LUT R28, R28, 0xffffdfff, RZ, 0xc0, !PT ;  /* 0xffffdfff1c1c7812 */ /* 0x000fe400078ec0ff */
[----:B------:R-:W-:Y:S02]  /*1560*/  VIMNMX R14, PT, PT, R14, R23, !PT ;  /* 0x000000170e0e7248 */ /* 0x000fe40007fe0100 */
[----:B------:R-:W-:Y:S01]  /*1570*/  @P0 LOP3.LUT R28, R28, 0x2000, RZ, 0xfc, !PT ;  /* 0x000020001c1c0812 */ /* 0x000fe200078efcff */
[----:B------:R-:W5:Y:S01]  /*1580*/  LDG.E R23, desc[UR6][R12.64+0x34] ;  /* 0x000034060c177981 */ /* 0x000f62000c1e1900 */
[----:B------:R-:W-:-:S02]  /*1590*/  ISETP.GT.OR P0, PT, R41, R18, P0 ;  /* 0x000000122900720c */ /* 0x000fc40000704670 */
[----:B------:R-:W-:Y:S01]  /*15a0*/  LOP3.LUT R24, R24, 0xfbffffff, RZ, 0xc0, !PT ;  /* 0xfbffffff18187812 */ /* 0x000fe200078ec0ff */
[----:B------:R-:W3:Y:S01]  /*15b0*/  LDG.E R41, desc[UR6][R12.64+0x30] ;  /* 0x000030060c297981 */ /* 0x000ee2000c1e1900 */
[----:B------:R-:W-:Y:S02]  /*15c0*/  VIMNMX R16, PT, PT, R14, R29, !PT ;  /* 0x0000001d0e107248 */ /* 0x000fe40007fe0100 */
[----:B------:R-:W-:Y:S02]  /*15d0*/  @P1 LOP3.LUT R24, R24, 0x4000000, RZ, 0xfc, !PT ;  /* 0x0400000018181812 */ /* 0x000fe400078efcff */
[----:B------:R-:W-:Y:S02]  /*15e0*/  VIMNMX R18, PT, PT, R16, R27, !PT ;  /* 0x0000001b10127248 */ /* 0x000fe40007fe0100 */
[----:B------:R-:W-:Y:S02]  /*15f0*/  LOP3.LUT R24, R24, 0xfffdffff, RZ, 0xc0, !PT ;  /* 0xfffdffff18187812 */ /* 0x000fe400078ec0ff */
[----:B------:R-:W-:-:S02]  /*1600*/  ISETP.GT.AND P1, PT, R27, R16, PT ;  /* 0x000000101b00720c */ /* 0x000fc40003f24270 */
[----:B------:R-:W-:Y:S02]  /*1610*/  @P0 LOP3.LUT R24, R24, 0x20000, RZ, 0xfc, !PT ;  /* 0x0002000018180812 */ /* 0x000fe400078efcff */
[----:B--2---:R-:W-:-:S04]  /*1620*/  VIMNMX R20, PT, PT, R18, R21, !PT ;  /* 0x0000001512147248 */ /* 0x004fc80007fe0100 */
[----:B------:R-:W-:Y:S02]  /*1630*/  VIMNMX R16, PT, PT, R20, R45, !PT ;  /* 0x0000002d14107248 */ /* 0x000fe40007fe0100 */
[----:B------:R-:W-:Y:S02]  /*1640*/  ISETP.GT.AND P0, PT, R45, R20, PT ;  /* 0x000000142d00720c */ /* 0x000fe40003f04270 */
[----:B------:R0:W2:Y:S01]  /*1650*/  LDG.E R45, desc[UR6][R12.64+0x3c] ;  /* 0x00003c060c2d7981 */ /* 0x0000a2000c1e1900 */
[----:B------:R-:W-:-:S04]  /*1660*/  LOP3.LUT R28, R28, 0xffffefff, RZ, 0xc0, !PT ;  /* 0xffffefff1c1c7812 */ /* 0x000fc800078ec0ff */
[----:B------:R-:W-:-:S04]  /*1670*/  @P1 LOP3.LUT R28, R28, 0x1000, RZ, 0xfc, !PT ;  /* 0x000010001c1c1812 */ /* 0x000fc800078efcff */
[----:B------:R-:W-:Y:S02]  /*1680*/  LOP3.LUT R28, R28, 0xfffff7ff, RZ, 0xc0, !PT ;  /* 0xfffff7ff1c1c7812 */ /* 0x000fe400078ec0ff */
[----:B----4-:R-:W-:-:S04]  /*1690*/  VIMNMX R20, PT, PT, R16, R25, !PT ;  /* 0x0000001910147248 */ /* 0x010fc80007fe0100 */
[----:B------:R-:W-:Y:S02]  /*16a0*/  VIMNMX R22, PT, PT, R20, R47, !PT ;  /* 0x0000002f14167248 */ /* 0x000fe40007fe0100 */
[----:B------:R-:W-:Y:S02]  /*16b0*/  ISETP.GT.AND P4, PT, R47, R20, PT ;  /* 0x000000142f00720c */ /* 0x000fe40003f84270 */
[----:B------:R-:W-:Y:S02]  /*16c0*/  P2R R39, PR, RZ, 0x8 ;  /* 0x00000008ff277803 */ /* 0x000fe40000000000 */
[----:B------:R-:W-:Y:S02]  /*16d0*/  @P0 LOP3.LUT R28, R28, 0x800, RZ, 0xfc, !PT ;  /* 0x000008001c1c0812 */ /* 0x000fe400078efcff */
[----:B---3--:R-:W-:-:S04]  /*16e0*/  VIMNMX R20, PT, PT, R22, R41, !PT ;  /* 0x0000002916147248 */ /* 0x008fc80007fe0100 */
[----:B-----5:R-:W-:Y:S02]  /*16f0*/  VIMNMX R42, PT, PT, R20, R23, !PT ;  /* 0x00000017142a7248 */ /* 0x020fe40007fe0100 */
[----:B------:R-:W-:Y:S02]  /*1700*/  ISETP.GT.AND P3, PT, R23, R20, PT ;  /* 0x000000141700720c */ /* 0x000fe40003f64270 */
[----:B------:R-:W-:Y:S02]  /*1710*/  VIMNMX R20, PT, PT, R42, R43, !PT ;  /* 0x0000002b2a147248 */ /* 0x000fe40007fe0100 */
[----:B------:R-:W-:Y:S02]  /*1720*/  LOP3.LUT R28, R28, 0xfffffbff, RZ, 0xc0, !PT ;  /* 0xfffffbff1c1c7812 */ /* 0x000fe400078ec0ff */
[----:B------:R-:W-:Y:S02]  /*1730*/  ISETP.GT.OR P5, PT, R41, R22, P3 ;  /* 0x000000162900720c */ /* 0x000fe40001fa4670 */
[----:B------:R-:W-:-:S02]  /*1740*/  @P4 LOP3.LUT R28, R28, 0x400, RZ, 0xfc, !PT ;  /* 0x000004001c1c4812 */ /* 0x000fc400078efcff */
[----:B------:R-:W-:Y:S01]  /*1750*/  ISETP.GT.OR P4, PT, R25, R16, P4 ;  /* 0x000000101900720c */ /* 0x000fe20002784670 */
[----:B0-----:R-:W-:Y:S01]  /*1760*/  VIADD R13, R19, 0x40 ;  /* 0x00000040130d7836 */ /* 0x001fe20000000000 */
[----:B------:R-:W-:-:S03]  /*1770*/  LOP3.LUT R24, R24, 0xfffffffd, RZ, 0xc0, !PT ;  /* 0xfffffffd18187812 */ /* 0x000fc600078ec0ff */
[----:B------:R-:W-:-:S05]  /*1780*/  IMAD.WIDE.U32 R12, R13, 0x4, R2 ;  /* 0x000000040d0c7825 */ /* 0x000fca00078e0002 */
[----:B------:R-:W3:Y:S04]  /*1790*/  LDG.E R19, desc[UR6][R12.64] ;  /* 0x000000060c137981 */ /* 0x000ee8000c1e1900 */
[----:B------:R-:W4:Y:S04]  /*17a0*/  LDG.E R23, desc[UR6][R12.64+0x8] ;  /* 0x000008060c177981 */ /* 0x000f28000c1e1900 */
[----:B------:R-:W5:Y:S04]  /*17b0*/  LDG.E R27, desc[UR6][R12.64+0x10] ;  /* 0x000010060c1b7981 */ /* 0x000f68000c1e1900 */
[----:B------:R-:W5:Y:S04]  /*17c0*/  LDG.E R30, desc[UR6][R12.64+0x18] ;  /* 0x000018060c1e7981 */ /* 0x000f68000c1e1900 */
[----:B------:R-:W5:Y:S01]  /*17d0*/  LDG.E R40, desc[UR6][R12.64+0x1c] ;  /* 0x00001c060c287981 */ /* 0x000f62000c1e1900 */
[----:B--2---:R-:W-:-:S03]  /*17e0*/  ISETP.GT.AND P2, PT, R45, R20, PT ;  /* 0x000000142d00720c */ /* 0x004fc60003f44270 */
[----:B------:R-:W2:Y:S01]  /*17f0*/  LDG.E R44, desc[UR6][R12.64+0x2c] ;  /* 0x00002c060c2c7981 */ /* 0x000ea2000c1e1900 */
[----:B------:R-:W-:-:S04]  /*1800*/  ISETP.GT.OR P6, PT, R43, R42, P2 ;  /* 0x0000002a2b00720c */ /* 0x000fc800017c4670 */
[----:B------:R-:W-:Y:S02]  /*1810*/  PLOP3.LUT P4, PT, P4, P6, P5, 0xfe, 0x0 ;  /* 0x000000000000781c */ /* 0x000fe4000278df56 */
[----:B------:R-:W-:Y:S02]  /*1820*/  ISETP.GT.OR P5, PT, R29, R14, P1 ;  /* 0x0000000e1d00720c */ /* 0x000fe40000fa4670 */
[----:B------:R-:W-:-:S04]  /*1830*/  ISETP.GT.OR P6, PT, R21, R18, P0 ;  /* 0x000000121500720c */ /* 0x000fc800007c4670 */
[----:B------:R-:W-:Y:S02]  /*1840*/  PLOP3.LUT P1, PT, P5, P4, P6, 0xfe, 0x0 ;  /* 0x000000000000781c */ /* 0x000fe40002f29f66 */
[----:B------:R-:W-:-:S11]  /*1850*/  ISETP.GT.AND P0, PT, R29, R14, PT ;  /* 0x0000000e1d00720c */ /* 0x000fd60003f04270 */
[----:B------:R-:W-:-:S04]  /*1860*/  @P1 LOP3.LUT R24, R24, 0x2, RZ, 0xfc, !PT ;  /* 0x0000000218181812 */ /* 0x000fc800078efcff */
[----:B------:R-:W-:-:S04]  /*1870*/  LOP3.LUT R24, R24, 0xffffefff, RZ, 0xc0, !PT ;  /* 0xffffefff18187812 */ /* 0x000fc800078ec0ff */
[----:B------:R-:W-:Y:S02]  /*1880*/  @P0 LOP3.LUT R24, R24, 0x1000, RZ, 0xfc, !PT ;  /* 0x0000100018180812 */ /* 0x000fe400078efcff */
[----:B------:R-:W-:Y:S02]  /*1890*/  ISETP.GT.AND P0, PT, R21, R18, PT ;  /* 0x000000121500720c */ /* 0x000fe40003f04270 */
[----:B------:R-:W4:Y:S01]  /*18a0*/  LDG.E R21, desc[UR6][R12.64+0x4] ;  /* 0x000004060c157981 */ /* 0x000f22000c1e1900 */
[----:B------:R-:W-:-:S10]  /*18b0*/  LOP3.LUT R24, R24, 0xfffff7ff, RZ, 0xc0, !PT ;  /* 0xfffff7ff18187812 */ /* 0x000fd400078ec0ff */
[----:B------:R-:W-:Y:S02]  /*18c0*/  @P0 LOP3.LUT R24, R24, 0x800, RZ, 0xfc, !PT ;  /* 0x0000080018180812 */ /* 0x000fe400078efcff */
[----:B------:R-:W-:Y:S02]  /*18d0*/  ISETP.GT.AND P0, PT, R25, R16, PT ;  /* 0x000000101900720c */ /* 0x000fe40003f04270 */
[----:B------:R-:W5:Y:S01]  /*18e0*/  LDG.E R25, desc[UR6][R12.64+0xc] ;  /* 0x00000c060c197981 */ /* 0x000f62000c1e1900 */
[----:B------:R-:W-:-:S10]  /*18f0*/  LOP3.LUT R24, R24, 0xfffffbff, RZ, 0xc0, !PT ;  /* 0xfffffbff18187812 */ /* 0x000fd400078ec0ff */
[----:B------:R-:W-:Y:S02]  /*1900*/  @P0 LOP3.LUT R24, R24, 0x400, RZ, 0xfc, !PT ;  /* 0x0000040018180812 */ /* 0x000fe400078efcff */
[----:B------:R-:W-:Y:S02]  /*1910*/  ISETP.GT.AND P0, PT, R41, R22, PT ;  /* 0x000000162900720c */ /* 0x000fe40003f04270 */
[----:B------:R-:W2:Y:S01]  /*1920*/  LDG.E R22, desc[UR6][R12.64+0x14] ;  /* 0x000014060c167981 */ /* 0x000ea2000c1e1900 */
[----:B------:R-:W-:Y:S02]  /*1930*/  LOP3.LUT R24, R24, 0xfffffdff, RZ, 0xc0, !PT ;  /* 0xfffffdff18187812 */ /* 0x000fe400078ec0ff */
[----:B------:R-:W-:Y:S01]  /*1940*/  VIMNMX R14, PT, PT, R20, R45, !PT ;  /* 0x0000002d140e7248 */ /* 0x000fe20007fe0100 */
[----:B------:R-:W2:Y:S07]  /*1950*/  LDG.E R41, desc[UR6][R12.64+0x34] ;  /* 0x000034060c297981 */ /* 0x000eae000c1e1900 */
[----:B------:R-:W-:-:S02]  /*1960*/  @P0 LOP3.LUT R24, R24, 0x200, RZ, 0xfc, !PT ;  /* 0x0000020018180812 */ /* 0x000fc400078efcff */
[----:B------:R-:W-:Y:S02]  /*1970*/  ISETP.GT.AND P0, PT, R43, R42, PT ;  /* 0x0000002a2b00720c */ /* 0x000fe40003f04270 */
[----:B------:R-:W-:Y:S01]  /*1980*/  LOP3.LUT R28, R28, 0xfffffdff, RZ, 0xc0, !PT ;  /* 0xfffffdff1c1c7812 */ /* 0x000fe200078ec0ff */
[----:B------:R-:W2:Y:S01]  /*1990*/  LDG.E R42, desc[UR6][R12.64+0x24] ;  /* 0x000024060c2a7981 */ /* 0x000ea2000c1e1900 */
[----:B------:R-:W-:Y:S02]  /*19a0*/  LOP3.LUT R24, R24, 0xfffffeff, RZ, 0xc0, !PT ;  /* 0xfffffeff18187812 */ /* 0x000fe400078ec0ff */
[----:B---3--:R-:W-:Y:S02]  /*19b0*/  VIMNMX R16, PT, PT, R19, R14, !PT ;  /* 0x0000000e13107248 */ /* 0x008fe40007fe0100 */
[----:B------:R-:W-:-:S05]  /*19c0*/  @P3 LOP3.LUT R28, R28, 0x200, RZ, 0xfc, !PT ;  /* 0x000002001c1c3812 */ /* 0x000fca00078efcff */
[----:B------:R-:W-:Y:S02]  /*19d0*/  @P0 LOP3.LUT R24, R24, 0x100, RZ, 0xfc, !PT ;  /* 0x0000010018180812 */ /* 0x000fe400078efcff */
[----:B------:R-:W-:-:S04]  /*19e0*/  LOP3.LUT R28, R28, 0xfffffeff, RZ, 0xc0, !PT ;  /* 0xfffffeff1c1c7812 */ /* 0x000fc800078ec0ff */
[----:B------:R-:W-:-:S04]  /*19f0*/  @P2 LOP3.LUT R28, R28, 0x100, RZ, 0xfc, !PT ;  /* 0x000001001c1c2812 */ /* 0x000fc800078efcff */
[----:B------:R-:W-:Y:S02]  /*1a00*/  LOP3.LUT R28, R28, 0xffffffef, RZ, 0xc0, !PT ;  /* 0xffffffef1c1c7812 */ /* 0x000fe400078ec0ff */
[----:B------:R-:W-:Y:S02]  /*1a10*/  LOP3.LUT R24, R24, 0xfffeffff, RZ, 0xc0, !PT ;  /* 0xfffeffff18187812 */ /* 0x000fe400078ec0ff */
[----:B----4-:R-:W-:Y:S02]  /*1a20*/  ISETP.GT.AND P0, PT, R21, R16, PT ;  /* 0x000000101500720c */ /* 0x010fe40003f04270 */
[----:B------:R-:W-:-:S04]  /*1a30*/  VIMNMX R18, PT, PT, R16, R21, !PT ;  /* 0x0000001510127248 */ /* 0x000fc80007fe0100 */
[----:B------:R-:W-:-:S07]  /*1a40*/  VIMNMX R16, PT, PT, R18, R23, !PT ;  /* 0x0000001712107248 */ /* 0x000fce0007fe0100 */
[----:B------:R-:W-:Y:S02]  /*1a50*/  @P0 LOP3.LUT R28, R28, 0x10, RZ, 0xfc, !PT ;  /* 0x000000101c1c0812 */ /* 0x000fe400078efcff */
[----:B-----5:R-:W-:Y:S02]  /*1a60*/  ISETP.GT.AND P0, PT, R25, R16, PT ;  /* 0x000000101900720c */ /* 0x020fe40003f04270 */
[----:B------:R-:W-:Y:S02]  /*1a70*/  VIMNMX R20, PT, PT, R16, R25, !PT ;  /* 0x0000001910147248 */ /* 0x000fe40007fe0100 */
[----:B------:R-:W-:Y:S01]  /*1a80*/  ISETP.GT.AND P1, PT, R23, R18, PT ;  /* 0x000000121700720c */ /* 0x000fe20003f24270 */
[----:B------:R-:W3:Y:S01]  /*1a90*/  LDG.E R16, desc[UR6][R12.64+0x20] ;  /* 0x000020060c107981 */ /* 0x000ee2000c1e1900 */
[----:B------:R-:W-:Y:S02]  /*1aa0*/  LOP3.LUT R28, R28, 0xfffffff7, RZ, 0xc0, !PT ;  /* 0xfffffff71c1c7812 */ /* 0x000fe400078ec0ff */
[----:B------:R-:W-:-:S05]  /*1ab0*/  VIMNMX R21, PT, PT, R20, R27, !PT ;  /* 0x0000001b14157248 */ /* 0x000fca0007fe0100 */
[----:B------:R-:W-:Y:S02]  /*1ac0*/  @P0 LOP3.LUT R28, R28, 0x8, RZ, 0xfc, !PT ;  /* 0x000000081c1c0812 */ /* 0x000fe400078efcff */
[----:B------:R-:W-:Y:S02]  /*1ad0*/  ISETP.GT.OR P0, PT, R23, R18, P0 ;  /* 0x000000121700720c */ /* 0x000fe40000704670 */
[----:B------:R-:W4:Y:S01]  /*1ae0*/  LDG.E R18, desc[UR6][R12.64+0x28] ;  /* 0x000028060c127981 */ /* 0x000f22000c1e1900 */
[----:B------:R-:W-:Y:S02]  /*1af0*/  @P1 LOP3.LUT R24, R24, 0x10000, RZ, 0xfc, !PT ;  /* 0x0001000018181812 */ /* 0x000fe400078efcff */
[----:B--2---:R-:W-:Y:S02]  /*1b00*/  ISETP.GT.AND P1, PT, R22, R21, PT ;  /* 0x000000151600720c */ /* 0x004fe40003f24270 */
[----:B------:R-:W-:Y:S02]  /*1b10*/  VIMNMX R25, PT, PT, R21, R22, !PT ;  /* 0x0000001615197248 */ /* 0x000fe40007fe0100 */
[----:B------:R-:W2:Y:S01]  /*1b20*/  LDG.E R22, desc[UR6][R12.64+0x30] ;  /* 0x000030060c167981 */ /* 0x000ea2000c1e1900 */
[----:B------:R-:W-:-:S02]  /*1b30*/  P2R R43, PR, RZ, 0x1 ;  /* 0x00000001ff2b7803 */ /* 0x000fc40000000000 */
[----:B------:R-:W-:Y:S02]  /*1b40*/  VIMNMX R21, PT, PT, R25, R30, !PT ;  /* 0x0000001e19157248 */ /* 0x000fe40007fe0100 */
[----:B------:R-:W-:Y:S02]  /*1b50*/  LOP3.LUT R28, R28, 0xfffffffb, RZ, 0xc0, !PT ;  /* 0xfffffffb1c1c7812 */ /* 0x000fe400078ec0ff */
[CC--:B------:R-:W-:Y:S02]  /*1b60*/  ISETP.GT.AND P0, PT, R27.reuse, R20.reuse, PT ;  /* 0x000000141b00720c */ /* 0x0c0fe40003f04270 */
[----:B------:R-:W-:Y:S02]  /*1b70*/  ISETP.GT.OR P2, PT, R27, R20, P1 ;  /* 0x000000141b00720c */ /* 0x000fe40000f44670 */
[----:B------:R-:W5:Y:S01]  /*1b80*/  LDG.E R20, desc[UR6][R12.64+0x38] ;  /* 0x000038060c147981 */ /* 0x000f62000c1e1900 */
[----:B------:R-:W-:Y:S02]  /*1b90*/  @P1 LOP3.LUT R28, R28, 0x4, RZ, 0xfc, !PT ;  /* 0x000000041c1c1812 */ /* 0x000fe400078efcff */
[----:B------:R-:W-:-:S02]  /*1ba0*/  VIMNMX R23, PT, PT, R21, R40, !PT ;  /* 0x0000002815177248 */ /* 0x000fc40007fe0100 */
[----:B------:R-:W-:Y:S02]  /*1bb0*/  ISETP.GT.AND P1, PT, R40, R21, PT ;  /* 0x000000152800720c */ /* 0x000fe40003f24270 */
[----:B------:R5:W5:Y:S01]  /*1bc0*/  LDG.E R21, desc[UR6][R12.64+0x3c] ;  /* 0x00003c060c157981 */ /* 0x000b62000c1e1900 */
[----:B------:R-:W-:-:S04]  /*1bd0*/  LOP3.LUT R24, R24, 0xffff7fff, RZ, 0xc0, !PT ;  /* 0xffff7fff18187812 */ /* 0x000fc800078ec0ff */
[----:B------:R-:W-:-:S04]  /*1be0*/  @P0 LOP3.LUT R24, R24, 0x8000, RZ, 0xfc, !PT ;  /* 0x0000800018180812 */ /* 0x000fc800078efcff */
[----:B------:R-:W-:-:S04]  /*1bf0*/  LOP3.LUT P0, RZ, R24, 0x10000000, RZ, 0xc0, !PT ;  /* 0x1000000018ff7812 */ /* 0x000fc8000780c0ff */
[----:B------:R-:W-:Y:S02]  /*1c00*/  P2R R47, PR, RZ, 0x1 ;  /* 0x00000001ff2f7803 */ /* 0x000fe40000000000 */
[----:B------:R-:W-:Y:S02]  /*1c10*/  ISETP.GT.AND P0, PT, R30, R25, PT ;  /* 0x000000191e00720c */ /* 0x000fe40003f04270 */
[----:B------:R-:W-:Y:S02]  /*1c20*/  LOP3.LUT R28, R28, 0xfffffffd, RZ, 0xc0, !PT ;  /* 0xfffffffd1c1c7812 */ /* 0x000fe400078ec0ff */
[----:B------:R-:W-:Y:S02]  /*1c30*/  P2R R45, PR, RZ, 0x4 ;  /* 0x00000004ff2d7803 */ /* 0x000fe40000000000 */
[----:B------:R-:W-:Y:S02]  /*1c40*/  @P1 LOP3.LUT R28, R28, 0x2, RZ, 0xfc, !PT ;  /* 0x000000021c1c1812 */ /* 0x000fe400078efcff */
[----:B------:R-:W-:-:S02]  /*1c50*/  LOP3.LUT P2, RZ, R24, 0x20000000, RZ, 0xc0, !PT ;  /* 0x2000000018ff7812 */ /* 0x000fc4000784c0ff */
[----:B------:R-:W-:Y:S02]  /*1c60*/  ISETP.GT.OR P1, PT, R30, R25, P1 ;  /* 0x000000191e00720c */ /* 0x000fe40000f24670 */
[----:B------:R-:W-:-:S04]  /*1c70*/  LOP3.LUT R24, R24, 0xfff7ffff, RZ, 0xc0, !PT ;  /* 0xfff7ffff18187812 */ /* 0x000fc800078ec0ff */
[----:B------:R-:W-:Y:S02]  /*1c80*/  @P0 LOP3.LUT R24, R24, 0x80000, RZ, 0xfc, !PT ;  /* 0x0008000018180812 */ /* 0x000fe400078efcff */
[----:B------:R-:W-:Y:S02]  /*1c90*/  LOP3.LUT R28, R28, 0xfffffffe, RZ, 0xc0, !PT ;  /* 0xfffffffe1c1c7812 */ /* 0x000fe400078ec0ff */
[----:B------:R-:W-:-:S04]  /*1ca0*/  LOP3.LUT P3, RZ, R26, 0x40, RZ, 0xc0, !PT ;  /* 0x000000401aff7812 */ /* 0x000fc8000786c0ff */
[----:B------:R-:W-:Y:S02]  /*1cb0*/  P2R R46, PR, RZ, 0x8 ;  /* 0x00000008ff2e7803 */ /* 0x000fe40000000000 */
[----:B---3--:R-:W-:-:S04]  /*1cc0*/  VIMNMX R27, PT, PT, R23, R16, !PT ;  /* 0x00000010171b7248 */ /* 0x008fc80007fe0100 */
[----:B------:R-:W-:Y:S02]  /*1cd0*/  VIMNMX R25, PT, PT, R27, R42, !PT ;  /* 0x0000002a1b197248 */ /* 0x000fe40007fe0100 */
[----:B------:R-:W-:Y:S02]  /*1ce0*/  ISETP.GT.AND P0, PT, R42, R27, PT ;  /* 0x0000001b2a00720c */ /* 0x000fe40003f04270 */
[----:B----4-:R-:W-:-:S04]  /*1cf0*/  VIMNMX R29, PT, PT, R25, R18, !PT ;  /* 0x00000012191d7248 */ /* 0x010fc80007fe0100 */
[----:B------:R-:W-:-:S04]  /*1d00*/  VIMNMX R27, PT, PT, R29, R44, !PT ;  /* 0x0000002c1d1b7248 */ /* 0x000fc80007fe0100 */
[----:B--2---:R-:W-:Y:S02]  /*1d10*/  VIMNMX R30, PT, PT, R27, R22, !PT ;  /* 0x000000161b1e7248 */ /* 0x004fe40007fe0100 */
[----:B------:R-:W-:Y:S02]  /*1d20*/  ISETP.GT.AND P4, PT, R44, R29, PT ;  /* 0x0000001d2c00720c */ /* 0x000fe40003f84270 */
[----:B------:R-:W-:Y:S02]  /*1d30*/  VIMNMX R29, PT, PT, R30, R41, !PT ;  /* 0x000000291e1d7248 */ /* 0x000fe40007fe0100 */
[----:B------:R-:W-:Y:S02]  /*1d40*/  @P0 LOP3.LUT R28, R28, 0x1, RZ, 0xfc, !PT ;  /* 0x000000011c1c0812 */ /* 0x000fe400078efcff */
[----:B------:R-:W-:Y:S02]  /*1d50*/  ISETP.GT.OR P0, PT, R18, R25, P4 ;  /* 0x000000191200720c */ /* 0x000fe40002704670 */
[----:B-----5:R-:W-:-:S02]  /*1d60*/  VIMNMX R12, PT, PT, R29, R20, !PT ;  /* 0x000000141d0c7248 */ /* 0x020fc40007fe0100 */
[----:B------:R-:W-:Y:S02]  /*1d70*/  LOP3.LUT R28, R28, 0xffffff7f, RZ, 0xc0, !PT ;  /* 0xffffff7f1c1c7812 */ /* 0x000fe400078ec0ff */
[----:B------:R-:W-:-:S04]  /*1d80*/  ISETP.GT.AND P6, PT, R21, R12, PT ;  /* 0x0000000c1500720c */ /* 0x000fc80003fc4270 */
[----:B------:R-:W-:Y:S02]  /*1d90*/  ISETP.GT.OR P3, PT, R20, R29, P6 ;  /* 0x0000001d1400720c */ /* 0x000fe40003764670 */
[----:B------:R-:W-:Y:S02]  /*1da0*/  ISETP.GT.AND P5, PT, R41, R30, PT ;  /* 0x0000001e2900720c */ /* 0x000fe40003fa4270 */
[----:B------:R-:W-:Y:S02]  /*1db0*/  @P0 LOP3.LUT R28, R28, 0x80, RZ, 0xfc, !PT ;  /* 0x000000801c1c0812 */ /* 0x000fe400078efcff */
[----:B------:R-:W-:Y:S02]  /*1dc0*/  P2R R41, PR, RZ, 0x10 ;  /* 0x00000010ff297803 */ /* 0x000fe40000000000 */
[----:B------:R-:W-:Y:S02]  /*1dd0*/  ISETP.GT.OR P0, PT, R22, R27, P5 ;  /* 0x0000001b1600720c */ /* 0x000fe40002f04670 */
[----:B------:R-:W-:-:S02]  /*1de0*/  P2R R40, PR, RZ, 0x20 ;  /* 0x00000020ff287803 */ /* 0x000fc40000000000 */
[C---:B------:R-:W-:Y:S02]  /*1df0*/  LOP3.LUT P4, RZ, R28.reuse, 0x80, RZ, 0xc0, !PT ;  /* 0x000000801cff7812 */ /* 0x040fe4000788c0ff */
[C---:B------:R-:W-:Y:S02]  /*1e00*/  LOP3.LUT P5, RZ, R28.reuse, 0x1, RZ, 0xc0, !PT ;  /* 0x000000011cff7812 */ /* 0x040fe400078ac0ff */
[----:B------:R-:W-:-:S04]  /*1e10*/  LOP3.LUT R28, R28, 0xffffffdf, RZ, 0xc0, !PT ;  /* 0xffffffdf1c1c7812 */ /* 0x000fc800078ec0ff */
[----:B------:R-:W-:Y:S02]  /*1e20*/  @P3 LOP3.LUT R28, R28, 0x20, RZ, 0xfc, !PT ;  /* 0x000000201c1c3812 */ /* 0x000fe400078efcff */
[----:B------:R-:W-:Y:S02]  /*1e30*/  P2R R30, PR, RZ, 0x40 ;  /* 0x00000040ff1e7803 */ /* 0x000fe40000000000 */
[----:B------:R-:W-:Y:S02]  /*1e40*/  LOP3.LUT P6, RZ, R28, 0x20, RZ, 0xc0, !PT ;  /* 0x000000201cff7812 */ /* 0x000fe400078cc0ff */
[----:B------:R-:W-:Y:S02]  /*1e50*/  ISETP.GT.OR P5, PT, R16, R23, P5 ;  /* 0x000000171000720c */ /* 0x000fe40002fa4670 */
[----:B------:R-:W-:Y:S02]  /*1e60*/  PLOP3.LUT P4, PT, P4, P6, P0, 0xfe, 0x0 ;  /* 0x000000000000781c */ /* 0x000fe4000278df06 */
[----:B------:R-:W-:-:S02]  /*1e70*/  ISETP.NE.AND P3, PT, R46, RZ, PT ;  /* 0x000000ff2e00720c */ /* 0x000fc40003f65270 */
[----:B------:R-:W-:Y:S02]  /*1e80*/  ISETP.NE.AND P0, PT, R47, RZ, PT ;  /* 0x000000ff2f00720c */ /* 0x000fe40003f05270 */
[----:B------:R-:W-:Y:S02]  /*1e90*/  PLOP3.LUT P1, PT, P1, P4, P5, 0xfe, 0x0 ;  /* 0x000000000000781c */ /* 0x000fe40000f29f56 */
[----:B------:R-:W-:-:S04]  /*1ea0*/  PLOP3.LUT P4, PT, P3, P0, P2, 0xfe, 0x0 ;  /* 0x000000000000781c */ /* 0x000fc80001f81f26 */
[----:B------:R-:W-:Y:S02]  /*1eb0*/  P2R R13, PR, RZ, 0x10 ;  /* 0x00000010ff0d7803 */ /* 0x000fe40000000000 */
[----:B------:R-:W-:-:S04]  /*1ec0*/  LOP3.LUT P4, RZ, R26, 0x80, RZ, 0xc0, !PT ;  /* 0x000000801aff7812 */ /* 0x000fc8000788c0ff */
[----:B------:R-:W-:Y:S02]  /*1ed0*/  P2R R46, PR, RZ, 0x10 ;  /* 0x00000010ff2e7803 */ /* 0x000fe40000000000 */
[----:B------:R-:W-:-:S04]  /*1ee0*/  LOP3.LUT P4, RZ, R26, 0x100, RZ, 0xc0, !PT ;  /* 0x000001001aff7812 */ /* 0x000fc8000788c0ff */
[----:B------:R-:W-:Y:S02]  /*1ef0*/  P2R R47, PR, RZ, 0x10 ;  /* 0x00000010ff2f7803 */ /* 0x000fe40000000000 */
[----:B------:R-:W-:Y:S02]  /*1f00*/  LOP3.LUT P4, RZ, R28, 0x10000000, RZ, 0xc0, !PT ;  /* 0x100000001cff7812 */ /* 0x000fe4000788c0ff */
[C---:B------:R-:W-:Y:S02]  /*1f10*/  LOP3.LUT P5, RZ, R26.reuse, 0x4000, RZ, 0xc0, !PT ;  /* 0x000040001aff7812 */ /* 0x040fe400078ac0ff */
[----:B------:R-:W-:Y:S02]  /*1f20*/  P2R R48, PR, RZ, 0x10 ;  /* 0x00000010ff307803 */ /* 0x000fe40000000000 */
[----:B------:R-:W-:Y:S02]  /*1f30*/  LOP3.LUT P4, RZ, R26, 0x200, RZ, 0xc0, !PT ;  /* 0x000002001aff7812 */ /* 0x000fe4000788c0ff */
[----:B------:R-:W-:-:S02]  /*1f40*/  P2R R44, PR, RZ, 0x20 ;  /* 0x00000020ff2c7803 */ /* 0x000fc40000000000 */
[----:B------:R-:W-:Y:S02]  /*1f50*/  P2R R49, PR, RZ, 0x10 ;  /* 0x00000010ff317803 */ /* 0x000fe40000000000 */
[----:B------:R-:W-:Y:S02]  /*1f60*/  LOP3.LUT P4, RZ, R28, 0x20000000, RZ, 0xc0, !PT ;  /* 0x200000001cff7812 */ /* 0x000fe4000788c0ff */
[----:B------:R-:W-:Y:S02]  /*1f70*/  LOP3.LUT P5, RZ, R24, 0x40, RZ, 0xc0, !PT ;  /* 0x0000004018ff7812 */ /* 0x000fe400078ac0ff */
[----:B------:R-:W-:Y:S02]  /*1f80*/  P2R R50, PR, RZ, 0x10 ;  /* 0x00000010ff327803 */ /* 0x000fe40000000000 */
[----:B------:R-:W-:Y:S02]  /*1f90*/  P2R R42, PR, RZ, 0x20 ;  /* 0x00000020ff2a7803 */ /* 0x000fe40000000000 */
[----:B------:R-:W-:-:S02]  /*1fa0*/  LOP3.LUT P4, RZ, R26, 0x400, RZ, 0xc0, !PT ;  /* 0x000004001aff7812 */ /* 0x000fc4000788c0ff */
[----:B------:R-:W-:Y:S02]  /*1fb0*/  LOP3.LUT P5, RZ, R26, 0x8000, RZ, 0xc0, !PT ;  /* 0x000080001aff7812 */ /* 0x000fe400078ac0ff */
[----:B------:R-:W-:Y:S02]  /*1fc0*/  P2R R51, PR, RZ, 0x10 ;  /* 0x00000010ff337803 */ /* 0x000fe40000000000 */
[----:B------:R-:W-:Y:S02]  /*1fd0*/  P2R R58, PR, RZ, 0x20 ;  /* 0x00000020ff3a7803 */ /* 0x000fe40000000000 */
[----:B------:R-:W-:Y:S02]  /*1fe0*/  LOP3.LUT P4, RZ, R28, 0x40000000, RZ, 0xc0, !PT ;  /* 0x400000001cff7812 */ /* 0x000fe4000788c0ff */
[----:B------:R-:W-:Y:S02]  /*1ff0*/  LOP3.LUT P5, RZ, R24, 0x80, RZ, 0xc0, !PT ;  /* 0x0000008018ff7812 */ /* 0x000fe400078ac0ff */
[----:B------:R-:W-:-:S02]  /*2000*/  P2R R52, PR, RZ, 0x10 ;  /* 0x00000010ff347803 */ /* 0x000fc40000000000 */
[----:B------:R-:W-:Y:S02]  /*2010*/  P2R R59, PR, RZ, 0x20 ;  /* 0x00000020ff3b7803 */ /* 0x000fe40000000000 */
[C---:B------:R-:W-:Y:S02]  /*2020*/  LOP3.LUT P4, RZ, R26.reuse, 0x800, RZ, 0xc0, !PT ;  /* 0x000008001aff7812 */ /* 0x040fe4000788c0ff */
[----:B------:R-:W-:Y:S02]  /*2030*/  LOP3.LUT P5, RZ, R26, 0x40000, RZ, 0xc0, !PT ;  /* 0x000400001aff7812 */ /* 0x000fe400078ac0ff */
[----:B------:R-:W-:Y:S02]  /*2040*/  P2R R53, PR, RZ, 0x10 ;  /* 0x00000010ff357803 */ /* 0x000fe40000000000 */
[----:B------:R-:W-:Y:S02]  /*2050*/  LOP3.LUT P4, RZ, R28, 0x80000000, RZ, 0xc0, !PT ;  /* 0x800000001cff7812 */ /* 0x000fe4000788c0ff */
[----:B------:R-:W-:-:S02]  /*2060*/  SEL R6, R6, RZ, !P5 ;  /* 0x000000ff06067207 */ /* 0x000fc40006800000 */
[----:B------:R-:W-:Y:S02]  /*2070*/  ISETP.NE.AND P5, PT, R59, RZ, PT ;  /* 0x000000ff3b00720c */ /* 0x000fe40003fa5270 */
[----:B------:R-:W-:Y:S02]  /*2080*/  P2R R54, PR, RZ, 0x10 ;  /* 0x00000010ff367803 */ /* 0x000fe40000000000 */
[----:B------:R-:W-:Y:S02]  /*2090*/  LOP3.LUT P4, RZ, R26, 0x1000, RZ, 0xc0, !PT ;  /* 0x000010001aff7812 */ /* 0x000fe4000788c0ff */
[----:B------:R-:W-:Y:S02]  /*20a0*/  SEL R6, R6, 0x8, !P5 ;  /* 0x0000000806067807 */ /* 0x000fe40006800000 */
[----:B------:R-:W-:Y:S02]  /*20b0*/  ISETP.NE.AND P5, PT, R58, RZ, PT ;  /* 0x000000ff3a00720c */ /* 0x000fe40003fa5270 */
[----:B------:R-:W-:-:S02]  /*20c0*/  P2R R55, PR, RZ, 0x10 ;  /* 0x00000010ff377803 */ /* 0x000fc40000000000 */
[----:B------:R-:W-:Y:S02]  /*20d0*/  LOP3.LUT P4, RZ, R24, 0x10, RZ, 0xc0, !PT ;  /* 0x0000001018ff7812 */ /* 0x000fe4000788c0ff */
[----:B------:R-:W-:Y:S02]  /*20e0*/  SEL R6, R6, 0x10, !P5 ;  /* 0x0000001006067807 */ /* 0x000fe40006800000 */
[----:B------:R-:W-:Y:S02]  /*20f0*/  ISETP.NE.AND P5, PT, R42, RZ, PT ;  /* 0x000000ff2a00720c */ /* 0x000fe40003fa5270 */
[----:B------:R-:W-:Y:S02]  /*2100*/  P2R R56, PR, RZ, 0x10 ;  /* 0x00000010ff387803 */ /* 0x000fe40000000000 */
[----:B------:R-:W-:Y:S02]  /*2110*/  LOP3.LUT P4, RZ, R26, 0x2000, RZ, 0xc0, !PT ;  /* 0x000020001aff7812 */ /* 0x000fe4000788c0ff */
[----:B------:R-:W-:-:S02]  /*2120*/  SEL R6, R6, 0x18, !P5 ;  /* 0x0000001806067807 */ /* 0x000fc40006800000 */
[----:B------:R-:W-:Y:S02]  /*2130*/  ISETP.NE.AND P5, PT, R44, RZ, PT ;  /* 0x000000ff2c00720c */ /* 0x000fe40003fa5270 */
[----:B------:R-:W-:Y:S02]  /*2140*/  P2R R57, PR, RZ, 0x10 ;  /* 0x00000010ff397803 */ /* 0x000fe40000000000 */
[----:B------:R-:W-:Y:S02]  /*2150*/  LOP3.LUT P4, RZ, R24, 0x20, RZ, 0xc0, !PT ;  /* 0x0000002018ff7812 */ /* 0x000fe4000788c0ff */
[----:B------:R-:W-:-:S04]  /*2160*/  SEL R6, R6, 0x20, !P5 ;  /* 0x0000002006067807 */ /* 0x000fc80006800000 */
[----:B------:R-:W-:Y:S02]  /*2170*/  SEL R6, R6, 0x28, !P4 ;  /* 0x0000002806067807 */ /* 0x000fe40006000000 */
[----:B------:R-:W-:-:S04]  /*2180*/  ISETP.NE.AND P4, PT, R57, RZ, PT ;  /* 0x000000ff3900720c */ /* 0x000fc80003f85270 */
[----:B------:R-:W-:Y:S02]  /*2190*/  SEL R6, R6, 0x30, !P4 ;  /* 0x0000003006067807 */ /* 0x000fe40006000000 */
[----:B------:R-:W-:-:S04]  /*21a0*/  ISETP.NE.AND P4, PT, R56, RZ, PT ;  /* 0x000000ff3800720c */ /* 0x000fc80003f85270 */
[----:B------:R-:W-:Y:S02]  /*21b0*/  SEL R6, R6, 0x38, !P4 ;  /* 0x0000003806067807 */ /* 0x000fe40006000000 */
[----:B------:R-:W-:-:S04]  /*21c0*/  ISETP.NE.AND P4, PT, R55, RZ, PT ;  /* 0x000000ff3700720c */ /* 0x000fc80003f85270 */
[----:B------:R-:W-:Y:S02]  /*21d0*/  SEL R6, R6, 0x40, !P4 ;  /* 0x0000004006067807 */ /* 0x000fe40006000000 */
[----:B------:R-:W-:Y:S02]  /*21e0*/  ISETP.NE.AND P4, PT, R54, RZ, PT ;  /* 0x000000ff3600720c */ /* 0x000fe40003f85270 */
[----:B------:R-:W-:Y:S02]  /*21f0*/  P2R R60, PR, RZ, 0x2 ;  /* 0x00000002ff3c7803 */ /* 0x000fe40000000000 */
[----:B------:R-:W-:Y:S02]  /*2200*/  SEL R6, R6, 0x48, !P4 ;  /* 0x0000004806067807 */ /* 0x000fe40006000000 */
[----:B------:R-:W-:Y:S02]  /*2210*/  ISETP.NE.AND P4, PT, R53, RZ, PT ;  /* 0x000000ff3500720c */ /* 0x000fe40003f85270 */
[----:B------:R-:W-:-:S02]  /*2220*/  LOP3.LUT P1, RZ, R24, 0x4000, RZ, 0xc0, !PT ;  /* 0x0000400018ff7812 */ /* 0x000fc4000782c0ff */
[C---:B------:R-:W-:Y:S02]  /*2230*/  LOP3.LUT P2, RZ, R24.reuse, 0x2000, RZ, 0xc0, !PT ;  /* 0x0000200018ff7812 */ /* 0x040fe4000784c0ff */
[----:B------:R-:W-:Y:S02]  /*2240*/  LOP3.LUT P3, RZ, R24, 0x40000000, RZ, 0xc0, !PT ;  /* 0x4000000018ff7812 */ /* 0x000fe4000786c0ff */
[----:B------:R-:W-:Y:S02]  /*2250*/  SEL R6, R6, 0x50, !P4 ;  /* 0x0000005006067807 */ /* 0x000fe40006000000 */
[----:B------:R-:W-:Y:S02]  /*2260*/  ISETP.NE.AND P4, PT, R52, RZ, PT ;  /* 0x000000ff3400720c */ /* 0x000fe40003f85270 */
[----:B------:R-:W-:Y:S02]  /*2270*/  PLOP3.LUT P3, PT, P3, P2, P1, 0xfe, 0x0 ;  /* 0x000000000000781c */ /* 0x000fe40001f65f16 */
[----:B------:R-:W-:-:S02]  /*2280*/  SEL R6, R6, 0x58, !P4 ;  /* 0x0000005806067807 */ /* 0x000fc40006000000 */
[----:B------:R-:W-:Y:S02]  /*2290*/  ISETP.NE.AND P4, PT, R51, RZ, PT ;  /* 0x000000ff3300720c */ /* 0x000fe40003f85270 */
[----:B------:R-:W-:Y:S02]  /*22a0*/  LOP3.LUT R28, R28, 0xffffff7f, RZ, 0xc0, !PT ;  /* 0xffffff7f1c1c7812 */ /* 0x000fe400078ec0ff */
[----:B------:R-:W-:Y:S02]  /*22b0*/  SEL R6, R6, 0x60, !P4 ;  /* 0x0000006006067807 */ /* 0x000fe40006000000 */
[----:B------:R-:W-:Y:S02]  /*22c0*/  ISETP.NE.AND P4, PT, R50, RZ, PT ;  /* 0x000000ff3200720c */ /* 0x000fe40003f85270 */
[----:B------:R-:W-:Y:S02]  /*22d0*/  LOP3.LUT P0, RZ, R24, 0x20000, RZ, 0xc0, !PT ;  /* 0x0002000018ff7812 */ /* 0x000fe4000780c0ff */
[----:B------:R-:W-:-:S02]  /*22e0*/  @P3 LOP3.LUT R28, R28, 0x80, RZ, 0xfc, !PT ;  /* 0x000000801c1c3812 */ /* 0x000fc400078efcff */
[----:B------:R-:W-:Y:S02]  /*22f0*/  SEL R6, R6, 0x68, !P4 ;  /* 0x0000006806067807 */ /* 0x000fe40006000000 */
[----:B------:R-:W-:Y:S02]  /*2300*/  LOP3.LUT P6, RZ, R24, 0x2, RZ, 0xc0, !PT ;  /* 0x0000000218ff7812 */ /* 0x000fe400078cc0ff */
[----:B------:R-:W-:Y:S02]  /*2310*/  ISETP.NE.AND P3, PT, R39, RZ, PT ;  /* 0x000000ff2700720c */ /* 0x000fe40003f65270 */
[----:B------:R-:W-:Y:S02]  /*2320*/  ISETP.NE.AND P4, PT, R49, RZ, PT ;  /* 0x000000ff3100720c */ /* 0x000fe40003f85270 */
[----:B------:R-:W-:Y:S02]  /*2330*/  PLOP3.LUT P3, PT, P3, P6, P0, 0xfe, 0x0 ;  /* 0x000000000000781c */ /* 0x000fe40001f6df06 */
[----:B------:R-:W-:-:S02]  /*2340*/  SEL R6, R6, 0x70, !P4 ;  /* 0x0000007006067807 */ /* 0x000fc40006000000 */
[----:B------:R-:W-:Y:S02]  /*2350*/  ISETP.NE.AND P1, PT, R60, RZ, PT ;  /* 0x000000ff3c00720c */ /* 0x000fe40003f25270 */
[----:B------:R-:W-:Y:S02]  /*2360*/  ISETP.NE.AND P2, PT, R45, RZ, PT ;  /* 0x000000ff2d00720c */ /* 0x000fe40003f45270 */
[----:B------:R-:W-:Y:S02]  /*2370*/  ISETP.NE.AND P0, PT, R43, RZ, PT ;  /* 0x000000ff2b00720c */ /* 0x000fe40003f05270 */
[----:B------:R-:W-:Y:S02]  /*2380*/  ISETP.NE.AND P4, PT, R48, RZ, PT ;  /* 0x000000ff3000720c */ /* 0x000fe40003f85270 */
[----:B------:R-:W-:Y:S02]  /*2390*/  PLOP3.LUT P6, PT, P0, P1, P2, 0xfe, 0x0 ;  /* 0x000000000000781c */ /* 0x000fe400007c3f26 */
[----:B------:R-:W-:-:S02]  /*23a0*/  SEL R6, R6, 0x78, !P4 ;  /* 0x0000007806067807 */ /* 0x000fc40006000000 */
[----:B------:R-:W-:Y:S02]  /*23b0*/  ISETP.NE.AND P4, PT, R47, RZ, PT ;  /* 0x000000ff2f00720c */ /* 0x000fe40003f85270 */
[----:B------:R-:W-:Y:S02]  /*23c0*/  P2R R39, PR, RZ, 0x40 ;  /* 0x00000040ff277803 */ /* 0x000fe40000000000 */
[----:B------:R-:W-:Y:S02]  /*23d0*/  LOP3.LUT P6, RZ, R28, 0x8000000, RZ, 0xc0, !PT ;  /* 0x080000001cff7812 */ /* 0x000fe400078cc0ff */
[----:B------:R-:W-:Y:S02]  /*23e0*/  SEL R6, R6, 0x80, !P4 ;  /* 0x0000008006067807 */ /* 0x000fe40006000000 */
[----:B------:R-:W-:Y:S02]  /*23f0*/  LOP3.LUT P0, RZ, R26, 0x10, RZ, 0xc0, !PT ;  /* 0x000000101aff7812 */ /* 0x000fe4000780c0ff */
[----:B------:R-:W-:-:S02]  /*2400*/  ISETP.NE.AND P4, PT, R46, RZ, PT ;  /* 0x000000ff2e00720c */ /* 0x000fc40003f85270 */
[----:B------:R-:W-:Y:S02]  /*2410*/  SEL R6, R6, 0x88, !P6 ;  /* 0x0000008806067807 */ /* 0x000fe40007000000 */
[----:B------:R-:W-:Y:S02]  /*2420*/  P2R R43, PR, RZ, 0x1 ;  /* 0x00000001ff2b7803 */ /* 0x000fe40000000000 */
[----:B------:R-:W-:Y:S02]  /*2430*/  LOP3.LUT P0, RZ, R28, 0x4000000, RZ, 0xc0, !PT ;  /* 0x040000001cff7812 */ /* 0x000fe4000780c0ff */
[----:B------:R-:W-:-:S04]  /*2440*/  SEL R6, R6, 0x90, !P4 ;  /* 0x0000009006067807 */ /* 0x000fc80006000000 */
[----:B------:R-:W-:Y:S02]  /*2450*/  SEL R6, R6, 0x98, !P0 ;  /* 0x0000009806067807 */ /* 0x000fe40004000000 */
[----:B------:R-:W-:Y:S02]  /*2460*/  ISETP.NE.AND P0, PT, R43, RZ, PT ;  /* 0x000000ff2b00720c */ /* 0x000fe40003f05270 */
[----:B------:R-:W-:Y:S02]  /*2470*/  LOP3.LUT P1, RZ, R28, 0x10000, RZ, 0xc0, !PT ;  /* 0x000100001cff7812 */ /* 0x000fe4000782c0ff */
[----:B------:R-:W-:Y:S02]  /*2480*/  SEL R6, R6, 0xa0, !P0 ;  /* 0x000000a006067807 */ /* 0x000fe40004000000 */
[----:B------:R-:W-:Y:S02]  /*2490*/  LOP3.LUT R24, R24, 0xfffffffe, RZ, 0xc0, !PT ;  /* 0xfffffffe18187812 */ /* 0x000fe400078ec0ff */
[----:B------:R-:W-:-:S02]  /*24a0*/  LOP3.LUT P2, RZ, R26, 0x8, RZ, 0xc0, !PT ;  /* 0x000000081aff7812 */ /* 0x000fc4000784c0ff */
[----:B------:R-:W-:Y:S02]  /*24b0*/  SEL R6, R6, 0xa8, !P1 ;  /* 0x000000a806067807 */ /* 0x000fe40004800000 */
[----:B------:R-:W-:Y:S02]  /*24c0*/  @P3 LOP3.LUT R24, R24, 0x1, RZ, 0xfc, !PT ;  /* 0x0000000118183812 */ /* 0x000fe400078efcff */
[----:B------:R-:W-:Y:S02]  /*24d0*/  LOP3.LUT P3, RZ, R28, 0x2000000, RZ, 0xc0, !PT ;  /* 0x020000001cff7812 */ /* 0x000fe4000786c0ff */
[----:B------:R-:W-:-:S04]  /*24e0*/  SEL R6, R6, 0xb0, !P2 ;  /* 0x000000b006067807 */ /* 0x000fc80005000000 */
[----:B------:R-:W-:Y:S02]  /*24f0*/  SEL R6, R6, 0xb8, !P3 ;  /* 0x000000b806067807 */ /* 0x000fe40005800000 */
[----:B------:R-:W-:-:S04]  /*2500*/  ISETP.NE.AND P3, PT, R35, RZ, PT ;  /* 0x000000ff2300720c */ /* 0x000fc80003f65270 */
[----:B------:R-:W-:Y:S02]  /*2510*/  SEL R6, R6, 0xc0, !P3 ;  /* 0x000000c006067807 */ /* 0x000fe40005800000 */
[----:B------:R-:W-:Y:S02]  /*2520*/  ISETP.NE.AND P3, PT, R31, RZ, PT ;  /* 0x000000ff1f00720c */ /* 0x000fe40003f65270 */
[----:B------:R-:W-:Y:S02]  /*2530*/  ISETP.NE.AND P2, PT, R37, RZ, PT ;  /* 0x000000ff2500720c */ /* 0x000fe40003f45270 */
[----:B------:R-:W-:-:S04]  /*2540*/  SEL R6, R6, 0xc8, !P3 ;  /* 0x000000c806067807 */ /* 0x000fc80005800000 */
        /* <DEDUP_REMOVED lines=10> */
[----:B------:R-:W-:Y:S02]  /*25f0*/  LOP3.LUT P6, RZ, R24, 0x400000, RZ, 0xc0, !PT ;  /* 0x0040000018ff7812 */ /* 0x000fe400078cc0ff */
[----:B------:R-:W-:Y:S02]  /*2600*/  SEL R6, R6, 0xf8, !P0 ;  /* 0x000000f806067807 */ /* 0x000fe40004000000 */
[----:B------:R-:W-:Y:S02]  /*2610*/  ISETP.GT.AND P0, PT, R8, R15, PT ;  /* 0x0000000f0800720c */ /* 0x000fe40003f04270 */
[----:B------:R-:W-:-:S02]  /*2620*/  P2R R42, PR, RZ, 0x40 ;  /* 0x00000040ff2a7803 */ /* 0x000fc40000000000 */
[C---:B------:R-:W-:Y:S02]  /*2630*/  LOP3.LUT P6, RZ, R28.reuse, 0x800000, RZ, 0xc0, !PT ;  /* 0x008000001cff7812 */ /* 0x040fe400078cc0ff */
[----:B------:R-:W-:Y:S02]  /*2640*/  LOP3.LUT P5, RZ, R28, 0x1000000, RZ, 0xc0, !PT ;  /* 0x010000001cff7812 */ /* 0x000fe400078ac0ff */
[----:B------:R-:W-:Y:S02]  /*2650*/  SEL R6, R6, 0x100, !P0 ;  /* 0x0000010006067807 */ /* 0x000fe40004000000 */
[----:B------:R-:W-:Y:S02]  /*2660*/  P2R R44, PR, RZ, 0x40 ;  /* 0x00000040ff2c7803 */ /* 0x000fe40000000000 */
[----:B------:R-:W-:Y:S02]  /*2670*/  LOP3.LUT P6, RZ, R26, 0x20, RZ, 0xc0, !PT ;  /* 0x000000201aff7812 */ /* 0x000fe400078cc0ff */
[----:B------:R-:W-:-:S04]  /*2680*/  SEL R6, R6, 0x108, !P5 ;  /* 0x0000010806067807 */ /* 0x000fc80006800000 */
[----:B------:R-:W-:Y:S02]  /*2690*/  SEL R6, R6, 0x110, !P6 ;  /* 0x0000011006067807 */ /* 0x000fe40007000000 */
[----:B------:R-:W-:Y:S02]  /*26a0*/  ISETP.NE.AND P6, PT, R44, RZ, PT ;  /* 0x000000ff2c00720c */ /* 0x000fe40003fc5270 */
[----:B------:R-:W-:Y:S02]  /*26b0*/  LOP3.LUT P2, RZ, R24, 0x2000000, RZ, 0xc0, !PT ;  /* 0x0200000018ff7812 */ /* 0x000fe4000784c0ff */
[----:B------:R-:W-:-:S04]  /*26c0*/  SEL R6, R6, 0x118, !P6 ;  /* 0x0000011806067807 */ /* 0x000fc80007000000 */
[----:B------:R-:W-:Y:S02]  /*26d0*/  SEL R6, R6, 0x120, !P2 ;  /* 0x0000012006067807 */ /* 0x000fe40005000000 */
[----:B------:R-:W-:-:S04]  /*26e0*/  LOP3.LUT P2, RZ, R28, 0x10, RZ, 0xc0, !PT ;  /* 0x000000101cff7812 */ /* 0x000fc8000784c0ff */
[----:B------:R-:W-:Y:S02]  /*26f0*/  P2R R32, PR, RZ, 0x4 ;  /* 0x00000004ff207803 */ /* 0x000fe40000000000 */
[----:B------:R-:W-:-:S04]  /*2700*/  LOP3.LUT P2, RZ, R28, 0x400000, RZ, 0xc0, !PT ;  /* 0x004000001cff7812 */ /* 0x000fc8000784c0ff */
[----:B------:R-:W-:Y:S02]  /*2710*/  SEL R6, R6, 0x128, !P2 ;  /* 0x0000012806067807 */ /* 0x000fe40005000000 */
[----:B------:R-:W-:-:S04]  /*2720*/  LOP3.LUT P2, RZ, R24, 0x100, RZ, 0xc0, !PT ;  /* 0x0000010018ff7812 */ /* 0x000fc8000784c0ff */
[----:B------:R-:W-:Y:S02]  /*2730*/  P2R R37, PR, RZ, 0x4 ;  /* 0x00000004ff257803 */ /* 0x000fe40000000000 */
[----:B------:R-:W-:Y:S02]  /*2740*/  LOP3.LUT P2, RZ, R28, 0x200, RZ, 0xc0, !PT ;  /* 0x000002001cff7812 */ /* 0x000fe4000784c0ff */
[----:B------:R-:W-:Y:S02]  /*2750*/  P2R R31, PR, RZ, 0x20 ;  /* 0x00000020ff1f7803 */ /* 0x000fe40000000000 */
[----:B------:R-:W-:Y:S02]  /*2760*/  P2R R38, PR, RZ, 0x4 ;  /* 0x00000004ff267803 */ /* 0x000fe40000000000 */
[C---:B------:R-:W-:Y:S02]  /*2770*/  LOP3.LUT P2, RZ, R24.reuse, 0x200, RZ, 0xc0, !PT ;  /* 0x0000020018ff7812 */ /* 0x040fe4000784c0ff */
[----:B------:R-:W-:-:S02]  /*2780*/  LOP3.LUT P5, RZ, R24, 0x1000000, RZ, 0xc0, !PT ;  /* 0x0100000018ff7812 */ /* 0x000fc400078ac0ff */
[----:B------:R-:W-:Y:S02]  /*2790*/  ISETP.NE.AND P6, PT, R42, RZ, PT ;  /* 0x000000ff2a00720c */ /* 0x000fe40003fc5270 */
[----:B------:R-:W-:Y:S02]  /*27a0*/  P2R R42, PR, RZ, 0x4 ;  /* 0x00000004ff2a7803 */ /* 0x000fe40000000000 */
[----:B------:R-:W-:Y:S02]  /*27b0*/  LOP3.LUT P0, RZ, R28, 0x200000, RZ, 0xc0, !PT ;  /* 0x002000001cff7812 */ /* 0x000fe4000780c0ff */
[----:B------:R-:W-:Y:S02]  /*27c0*/  SEL R6, R6, 0x130, !P5 ;  /* 0x0000013006067807 */ /* 0x000fe40006800000 */
[C---:B------:R-:W-:Y:S02]  /*27d0*/  LOP3.LUT P2, RZ, R28.reuse, 0x400, RZ, 0xc0, !PT ;  /* 0x000004001cff7812 */ /* 0x040fe4000784c0ff */
[----:B------:R-:W-:-:S02]  /*27e0*/  LOP3.LUT P3, RZ, R28, 0x8000, RZ, 0xc0, !PT ;  /* 0x000080001cff7812 */ /* 0x000fc4000786c0ff */
[----:B------:R-:W-:Y:S02]  /*27f0*/  LOP3.LUT P1, RZ, R24, 0x800000, RZ, 0xc0, !PT ;  /* 0x0080000018ff7812 */ /* 0x000fe4000782c0ff */
[----:B------:R-:W-:Y:S02]  /*2800*/  SEL R6, R6, 0x138, !P0 ;  /* 0x0000013806067807 */ /* 0x000fe40004000000 */
[----:B------:R-:W-:Y:S02]  /*2810*/  P2R R43, PR, RZ, 0x4 ;  /* 0x00000004ff2b7803 */ /* 0x000fe40000000000 */
[----:B------:R-:W-:Y:S02]  /*2820*/  LOP3.LUT P2, RZ, R24, 0x400, RZ, 0xc0, !PT ;  /* 0x0000040018ff7812 */ /* 0x000fe4000784c0ff */
[----:B------:R-:W-:Y:S02]  /*2830*/  P2R R35, PR, RZ, 0x8 ;  /* 0x00000008ff237803 */ /* 0x000fe40000000000 */
[----:B------:R-:W-:-:S02]  /*2840*/  LOP3.LUT P3, RZ, R28, 0x100000, RZ, 0xc0, !PT ;  /* 0x001000001cff7812 */ /* 0x000fc4000786c0ff */
[----:B------:R-:W-:Y:S02]  /*2850*/  SEL R6, R6, 0x140, !P1 ;  /* 0x0000014006067807 */ /* 0x000fe40004800000 */
[----:B------:R-:W-:Y:S02]  /*2860*/  P2R R44, PR, RZ, 0x4 ;  /* 0x00000004ff2c7803 */ /* 0x000fe40000000000 */
[----:B------:R-:W-:Y:S02]  /*2870*/  LOP3.LUT P2, RZ, R28, 0x800, RZ, 0xc0, !PT ;  /* 0x000008001cff7812 */ /* 0x000fe4000784c0ff */
[----:B------:R-:W-:Y:S02]  /*2880*/  SEL R6, R6, 0x148, !P3 ;  /* 0x0000014806067807 */ /* 0x000fe40005800000 */
[----:B------:R-:W-:Y:S02]  /*2890*/  P2R R45, PR, RZ, 0x4 ;  /* 0x00000004ff2d7803 */ /* 0x000fe40000000000 */
[----:B------:R-:W-:-:S02]  /*28a0*/  LOP3.LUT P3, RZ, R28, 0x40000, RZ, 0xc0, !PT ;  /* 0x000400001cff7812 */ /* 0x000fc4000786c0ff */
[----:B------:R-:W-:Y:S02]  /*28b0*/  LOP3.LUT P2, RZ, R24, 0x800, RZ, 0xc0, !PT ;  /* 0x0000080018ff7812 */ /* 0x000fe4000784c0ff */
[----:B------:R-:W-:Y:S02]  /*28c0*/  LOP3.LUT P4, RZ, R28, 0x80000, RZ, 0xc0, !PT ;  /* 0x000800001cff7812 */ /* 0x000fe4000788c0ff */
[----:B------:R-:W-:Y:S02]  /*28d0*/  SEL R6, R6, 0x150, !P6 ;  /* 0x0000015006067807 */ /* 0x000fe40007000000 */
[----:B------:R-:W-:Y:S02]  /*28e0*/  P2R R49, PR, RZ, 0x8 ;  /* 0x00000008ff317803 */ /* 0x000fe40000000000 */
[----:B------:R-:W-:Y:S02]  /*28f0*/  P2R R46, PR, RZ, 0x4 ;  /* 0x00000004ff2e7803 */ /* 0x000fe40000000000 */
[----:B------:R-:W-:-:S02]  /*2900*/  SEL R6, R6, 0x158, !P4 ;  /* 0x0000015806067807 */ /* 0x000fc40006000000 */
[----:B------:R-:W-:Y:S02]  /*2910*/  LOP3.LUT P3, RZ, R24, 0x200000, RZ, 0xc0, !PT ;  /* 0x0020000018ff7812 */ /* 0x000fe4000786c0ff */
[----:B------:R-:W-:Y:S02]  /*2920*/  LOP3.LUT P2, RZ, R28, 0x1000, RZ, 0xc0, !PT ;  /* 0x000010001cff7812 */ /* 0x000fe4000784c0ff */
[----:B------:R-:W-:Y:S02]  /*2930*/  SEL R6, R6, 0x160, !P3 ;  /* 0x0000016006067807 */ /* 0x000fe40005800000 */
[----:B------:R-:W-:Y:S02]  /*2940*/  P2R R47, PR, RZ, 0x4 ;  /* 0x00000004ff2f7803 */ /* 0x000fe40000000000 */
[----:B------:R-:W-:Y:S02]  /*2950*/  LOP3.LUT P2, RZ, R24, 0x1000, RZ, 0xc0, !PT ;  /* 0x0000100018ff7812 */ /* 0x000fe4000784c0ff */
[----:B------:R-:W-:-:S02]  /*2960*/  ISETP.NE.AND P3, PT, R49, RZ, PT ;  /* 0x000000ff3100720c */ /* 0x000fc40003f65270 */
[----:B------:R-:W-:Y:S02]  /*2970*/  LOP3.LUT P0, RZ, R24, 0x100000, RZ, 0xc0, !PT ;  /* 0x0010000018ff7812 */ /* 0x000fe4000780c0ff */
[----:B------:R-:W-:Y:S02]  /*2980*/  P2R R48, PR, RZ, 0x4 ;  /* 0x00000004ff307803 */ /* 0x000fe40000000000 */
[----:B------:R-:W-:Y:S02]  /*2990*/  SEL R6, R6, 0x168, !P3 ;  /* 0x0000016806067807 */ /* 0x000fe40005800000 */
[C---:B------:R-:W-:Y:S02]  /*29a0*/  LOP3.LUT P2, RZ, R28.reuse, 0x2000, RZ, 0xc0, !PT ;  /* 0x000020001cff7812 */ /* 0x040fe4000784c0ff */
[----:B------:R-:W-:Y:S02]  /*29b0*/  LOP3.LUT P1, RZ, R28, 0x20000, RZ, 0xc0, !PT ;  /* 0x000200001cff7812 */ /* 0x000fe4000782c0ff */
[----:B------:R-:W-:-:S02]  /*29c0*/  SEL R6, R6, 0x170, !P0 ;  /* 0x0000017006067807 */ /* 0x000fc40004000000 */
[----:B------:R-:W-:Y:S02]  /*29d0*/  P2R R52, PR, RZ, 0x4 ;  /* 0x00000004ff347803 */ /* 0x000fe40000000000 */
[----:B------:R-:W-:Y:S02]  /*29e0*/  LOP3.LUT P2, RZ, R24, 0x4000000, RZ, 0xc0, !PT ;  /* 0x0400000018ff7812 */ /* 0x000fe4000784c0ff */
[----:B------:R-:W-:Y:S02]  /*29f0*/  SEL R6, R6, 0x178, !P1 ;  /* 0x0000017806067807 */ /* 0x000fe40004800000 */
[----:B------:R-:W-:Y:S02]  /*2a00*/  ISETP.GT.AND P0, PT, R10, R17, PT ;  /* 0x000000110a00720c */ /* 0x000fe40003f04270 */
[----:B------:R-:W-:Y:S02]  /*2a10*/  P2R R51, PR, RZ, 0x4 ;  /* 0x00000004ff337803 */ /* 0x000fe40000000000 */
[----:B------:R-:W-:-:S02]  /*2a20*/  LOP3.LUT P2, RZ, R28, 0x4000, RZ, 0xc0, !PT ;  /* 0x000040001cff7812 */ /* 0x000fc4000784c0ff */
[----:B------:R-:W-:Y:S02]  /*2a30*/  ISETP.NE.AND P3, PT, R35, RZ, PT ;  /* 0x000000ff2300720c */ /* 0x000fe40003f65270 */
[----:B------:R-:W-:Y:S02]  /*2a40*/  SEL R6, R6, 0x180, !P0 ;  /* 0x0000018006067807 */ /* 0x000fe40004000000 */
        /* <DEDUP_REMOVED lines=27> */
[C---:B------:R-:W-:Y:S02]  /*2c00*/  LOP3.LUT P5, RZ, R28.reuse, 0x4, RZ, 0xc0, !PT ;  /* 0x000000041cff7812 */ /* 0x040fe400078ac0ff */
[----:B------:R-:W-:Y:S02]  /*2c10*/  LOP3.LUT P0, RZ, R28, 0x100, RZ, 0xc0, !PT ;  /* 0x000001001cff7812 */ /* 0x000fe4000780c0ff */
[----:B------:R-:W-:Y:S02]  /*2c20*/  SEL R6, R6, 0x1f0, !P2 ;  /* 0x000001f006067807 */ /* 0x000fe40005000000 */
[----:B------:R-:W-:-:S02]  /*2c30*/  P2R R33, PR, RZ, 0x20 ;  /* 0x00000020ff217803 */ /* 0x000fc40000000000 */
[----:B------:R-:W-:Y:S02]  /*2c40*/  LOP3.LUT P5, RZ, R24, 0x8000, RZ, 0xc0, !PT ;  /* 0x0000800018ff7812 */ /* 0x000fe400078ac0ff */
[----:B------:R-:W-:Y:S02]  /*2c50*/  SEL R6, R6, 0x1f8, !P0 ;  /* 0x000001f806067807 */ /* 0x000fe40004000000 */
[----:B------:R-:W-:Y:S02]  /*2c60*/  ISETP.GT.AND P0, PT, R19, R14, PT ;  /* 0x0000000e1300720c */ /* 0x000fe40003f04270 */
[----:B------:R-:W-:Y:S02]  /*2c70*/  P2R R34, PR, RZ, 0x20 ;  /* 0x00000020ff227803 */ /* 0x000fe40000000000 */
[----:B------:R-:W-:Y:S02]  /*2c80*/  LOP3.LUT P5, RZ, R28, 0x8, RZ, 0xc0, !PT ;  /* 0x000000081cff7812 */ /* 0x000fe400078ac0ff */
[----:B------:R-:W-:-:S02]  /*2c90*/  ISETP.NE.AND P2, PT, R32, RZ, PT ;  /* 0x000000ff2000720c */ /* 0x000fc40003f45270 */
        /* <DEDUP_REMOVED lines=9> */
[----:B------:R-:W-:Y:S02]  /*2d30*/  ISETP.NE.AND P5, PT, R33, RZ, PT ;  /* 0x000000ff2100720c */ /* 0x000fe40003fa5270 */
[----:B------:R-:W-:Y:S02]  /*2d40*/  LOP3.LUT P4, RZ, R24, 0x80000, RZ, 0xc0, !PT ;  /* 0x0008000018ff7812 */ /* 0x000fe4000788c0ff */
[----:B------:R-:W-:Y:S02]  /*2d50*/  SEL R6, R6, 0x228, !P5 ;  /* 0x0000022806067807 */ /* 0x000fe40006800000 */
[C---:B------:R-:W-:Y:S02]  /*2d60*/  LOP3.LUT P6, RZ, R26.reuse, 0x80000, RZ, 0xc0, !PT ;  /* 0x000800001aff7812 */ /* 0x040fe400078cc0ff */
[----:B------:R-:W-:-:S02]  /*2d70*/  LOP3.LUT P0, RZ, R26, 0x10000, RZ, 0xc0, !PT ;  /* 0x000100001aff7812 */ /* 0x000fc4000780c0ff */
[----:B------:R-:W-:Y:S02]  /*2d80*/  SEL R6, R6, 0x230, !P4 ;  /* 0x0000023006067807 */ /* 0x000fe40006000000 */
[----:B------:R-:W-:Y:S01]  /*2d90*/  ISETP.NE.AND P4, PT, R13, RZ, PT ;  /* 0x000000ff0d00720c */ /* 0x000fe20003f85270 */
[----:B------:R-:W-:Y:S01]  /*2da0*/  IMAD.SHL.U32 R13, R11, 0x8, RZ ;  /* 0x000000080b0d7824 */ /* 0x000fe200078e00ff */
[----:B------:R-:W-:Y:S02]  /*2db0*/  PLOP3.LUT P0, PT, P0, P6, PT, 0xf8, 0x8f ;  /* 0x00000000008f781c */ /* 0x000fe4000070df70 */
[----:B------:R-:W-:Y:S02]  /*2dc0*/  LOP3.LUT P1, RZ, R28, 0x2, RZ, 0xc0, !PT ;  /* 0x000000021cff7812 */ /* 0x000fe4000782c0ff */
[----:B------:R-:W-:Y:S02]  /*2dd0*/  SEL R9, R4, R9, P0 ;  /* 0x0000000904097207 */ /* 0x000fe40000000000 */
[----:B------:R-:W-:-:S02]  /*2de0*/  SEL R0, R13, R0, P0 ;  /* 0x000000000d007207 */ /* 0x000fc40000000000 */
[----:B------:R-:W-:Y:S02]  /*2df0*/  LOP3.LUT P0, RZ, R26, 0x20000, RZ, 0xc0, !PT ;  /* 0x000200001aff7812 */ /* 0x000fe4000780c0ff */
[----:B------:R-:W-:Y:S02]  /*2e00*/  SEL R6, R6, 0x238, !P1 ;  /* 0x0000023806067807 */ /* 0x000fe40004800000 */
[----:B------:R-:W-:Y:S02]  /*2e10*/  PLOP3.LUT P0, PT, P4, P0, PT, 0xf8, 0x8f ;  /* 0x00000000008f781c */ /* 0x000fe40002701f70 */
[----:B------:R-:W-:Y:S02]  /*2e20*/  ISETP.GT.AND P1, PT, R16, R23, PT ;  /* 0x000000171000720c */ /* 0x000fe40003f24270 */
[----:B------:R-:W-:Y:S02]  /*2e30*/  SEL R9, R4, R9, P0 ;  /* 0x0000000904097207 */ /* 0x000fe40000000000 */
[----:B------:R-:W-:-:S02]  /*2e40*/  SEL R0, R13, R0, P0 ;  /* 0x000000000d007207 */ /* 0x000fc40000000000 */
[----:B------:R-:W-:Y:S02]  /*2e50*/  SEL R6, R6, 0x240, !P1 ;  /* 0x0000024006067807 */ /* 0x000fe40004800000 */
[----:B------:R-:W-:Y:S02]  /*2e60*/  LOP3.LUT P0, RZ, R28, 0x1, RZ, 0xc0, !PT ;  /* 0x000000011cff7812 */ /* 0x000fe4000780c0ff */
[----:B------:R-:W-:Y:S02]  /*2e70*/  ISETP.NE.AND P5, PT, R31, RZ, PT ;  /* 0x000000ff1f00720c */ /* 0x000fe40003fa5270 */
[----:B------:R-:W-:Y:S02]  /*2e80*/  SEL R6, R6, 0x248, !P0 ;  /* 0x0000024806067807 */ /* 0x000fe40004000000 */
[----:B------:R-:W-:Y:S02]  /*2e90*/  ISETP.GT.AND P0, PT, R18, R25, PT ;  /* 0x000000191200720c */ /* 0x000fe40003f04270 */
[----:B------:R-:W-:-:S02]  /*2ea0*/  LOP3.LUT P1, RZ, R28, 0x80, RZ, 0xc0, !PT ;  /* 0x000000801cff7812 */ /* 0x000fc4000782c0ff */
[----:B------:R-:W-:Y:S02]  /*2eb0*/  SEL R6, R6, 0x250, !P0 ;  /* 0x0000025006067807 */ /* 0x000fe40004000000 */
[----:B------:R-:W-:Y:S02]  /*2ec0*/  ISETP.GT.OR P0, PT, R8, R15, P5 ;  /* 0x0000000f0800720c */ /* 0x000fe40002f04670 */
[----:B------:R-:W-:Y:S02]  /*2ed0*/  ISETP.NE.AND P4, PT, R41, RZ, PT ;  /* 0x000000ff2900720c */ /* 0x000fe40003f85270 */
[----:B------:R-:W-:Y:S02]  /*2ee0*/  PLOP3.LUT P0, PT, P1, P0, PT, 0xf8, 0x8f ;  /* 0x00000000008f781c */ /* 0x000fe40000f01f70 */
[----:B------:R-:W-:Y:S02]  /*2ef0*/  SEL R6, R6, 0x258, !P4 ;  /* 0x0000025806067807 */ /* 0x000fe40006000000 */
[----:B------:R-:W-:-:S02]  /*2f00*/  ISETP.GT.AND P1, PT, R22, R27, PT ;  /* 0x0000001b1600720c */ /* 0x000fc40003f24270 */
[----:B------:R-:W-:Y:S02]  /*2f10*/  ISETP.NE.AND P6, PT, R39, RZ, PT ;  /* 0x000000ff2700720c */ /* 0x000fe40003fc5270 */
[----:B------:R-:W-:Y:S02]  /*2f20*/  SEL R6, R6, 0x260, !P1 ;  /* 0x0000026006067807 */ /* 0x000fe40004800000 */
[----:B------:R-:W-:Y:S01]  /*2f30*/  ISETP.GT.OR P1, PT, R19, R14, P2 ;  /* 0x0000000e1300720c */ /* 0x000fe20001724670 */
[----:B------:R-:W-:Y:S01]  /*2f40*/  VIADD R11, R11, 0x1 ;  /* 0x000000010b0b7836 */ /* 0x000fe20000000000 */
[----:B------:R-:W-:Y:S02]  /*2f50*/  SEL R9, R4, R9, P0 ;  /* 0x0000000904097207 */ /* 0x000fe40000000000 */
[----:B------:R-:W-:Y:S02]  /*2f60*/  PLOP3.LUT P1, PT, P6, P1, PT, 0xf8, 0x8f ;  /* 0x00000000008f781c */ /* 0x000fe40003723f70 */
[----:B------:R-:W-:-:S02]  /*2f70*/  SEL R0, R13, R0, P0 ;  /* 0x000000000d007207 */ /* 0x000fc40000000000 */
[----:B------:R-:W-:Y:S02]  /*2f80*/  ISETP.NE.AND P0, PT, R11, 0x3c, PT ;  /* 0x0000003c0b00780c */ /* 0x000fe40003f05270 */
[----:B------:R-:W-:Y:S02]  /*2f90*/  LOP3.LUT P4, RZ, R24, 0x1, RZ, 0xc0, !PT ;  /* 0x0000000118ff7812 */ /* 0x000fe4000788c0ff */
[----:B------:R-:W-:Y:S02]  /*2fa0*/  ISETP.GT.OR P2, PT, R10, R17, P3 ;  /* 0x000000110a00720c */ /* 0x000fe40001f44670 */
[----:B------:R-:W-:Y:S02]  /*2fb0*/  ISETP.NE.AND P5, PT, R40, RZ, PT ;  /* 0x000000ff2800720c */ /* 0x000fe40003fa5270 */
[----:B------:R-:W-:Y:S02]  /*2fc0*/  PLOP3.LUT P2, PT, P4, P2, PT, 0xf8, 0x8f ;  /* 0x00000000008f781c */ /* 0x000fe40002745f70 */
[----:B------:R-:W-:-:S02]  /*2fd0*/  SEL R6, R6, 0x268, !P5 ;  /* 0x0000026806067807 */ /* 0x000fc40006800000 */
[----:B------:R-:W-:Y:S02]  /*2fe0*/  ISETP.GT.AND P3, PT, R20, R29, PT ;  /* 0x0000001d1400720c */ /* 0x000fe40003f64270 */
[----:B------:R-:W-:Y:S02]  /*2ff0*/  @!P1 SEL R13, R13, R0, P2 ;  /* 0x000000000d0d9207 */ /* 0x000fe40001000000 */
[----:B------:R-:W-:Y:S02]  /*3000*/  ISETP.NE.AND P6, PT, R30, RZ, PT ;  /* 0x000000ff1e00720c */ /* 0x000fe40003fc5270 */
[----:B------:R-:W-:Y:S02]  /*3010*/  SEL R6, R6, 0x270, !P3 ;  /* 0x0000027006067807 */ /* 0x000fe40005800000 */
[----:B------:R-:W-:Y:S01]  /*3020*/  SEL R9, R4, R9, P2 ;  /* 0x0000000904097207 */ /* 0x000fe20001000000 */
[----:B------:R-:W-:Y:S01]  /*3030*/  IMAD.MOV.U32 R0, RZ, RZ, R13 ;  /* 0x000000ffff007224 */ /* 0x000fe200078e000d */
[----:B------:R-:W-:-:S02]  /*3040*/  VIMNMX R21, PT, PT, R12, R21, !PT ;  /* 0x000000150c157248 */ /* 0x000fc40007fe0100 */
[----:B------:R-:W-:Y:S02]  /*3050*/  SEL R6, R6, 0x278, !P6 ;  /* 0x0000027806067807 */ /* 0x000fe40007000000 */
[----:B------:R-:W-:Y:S01]  /*3060*/  SEL R9, R4, R9, P1 ;  /* 0x0000000904097207 */ /* 0x000fe20000800000 */
[----:B------:R-:W-:Y:S06]  /*3070*/  @P0 BRA `(.L_x_122) ;  /* 0xffffffd000400947 */ /* 0x000fec000383ffff */
[----:B------:R-:W-:Y:S01]  /*3080*/  I2FP.F32.U32 R2, R21 ;  /* 0x0000001500027245 */ /* 0x000fe20000201000 */
[----:B------:R-:W-:-:S04]  /*3090*/  VIADD R4, R4, 0x1 ;  /* 0x0000000104047836 */ /* 0x000fc80000000000 */
[----:B------:R-:W-:Y:S01]  /*30a0*/  FMUL R8, R7, R2 ;  /* 0x0000000207087220 */ /* 0x000fe20000400000 */
[----:B------:R-:W-:-:S04]  /*30b0*/  ISETP.NE.AND P1, PT, R4, 0x4, PT ;  /* 0x000000040400780c */ /* 0x000fc80003f25270 */
[----:B------:R-:W-:-:S13]  /*30c0*/  FSETP.GT.AND P0, PT, R8, R5, PT ;  /* 0x000000050800720b */ /* 0x000fda0003f04000 */
[----:B------:R-:W0:Y:S01]  /*30d0*/  @P0 LDC.64 R2, c[0x0][0x388] ;  /* 0x0000e200ff020b82 */ /* 0x000e220000000a00 */
[----:B------:R-:W-:Y:S01]  /*30e0*/  @P0 IMAD.MOV.U32 R5, RZ, RZ, R8 ;  /* 0x000000ffff050224 */ /* 0x000fe200078e0008 */
[----:B0-----:R1:W-:Y:S04]  /*30f0*/  @P0 STG.E desc[UR6][R2.64], R0 ;  /* 0x0000000002000986 */ /* 0x0013e8000c101906 */
[----:B------:R1:W-:Y:S04]  /*3100*/  @P0 STG.E desc[UR6][R2.64+0x4], R6 ;  /* 0x0000040602000986 */ /* 0x0003e8000c101906 */
[----:B------:R1:W-:Y:S01]  /*3110*/  @P0 STG.E desc[UR6][R2.64+0x8], R9 ;  /* 0x0000080902000986 */ /* 0x0003e2000c101906 */
[----:B------:R-:W-:Y:S05]  /*3120*/  @P1 BRA `(.L_x_123) ;  /* 0xffffffcc00c41947 */ /* 0x000fea000383ffff */
[----:B------:R-:W-:Y:S05]  /*3130*/  EXIT ;  /* 0x000000000000794d */ /* 0x000fea0003800000 */
        .weak           $__internal_3_$__cuda_sm3x_div_rn_noftz_f32_slowpath
        .type           $__internal_3_$__cuda_sm3x_div_rn_noftz_f32_slowpath,@function
        .size           $__internal_3_$__cuda_sm3x_div_rn_noftz_f32_slowpath,(.L_x_158 - $__internal_3_$__cuda_sm3x_div_rn_noftz_f32_slowpath)
$__internal_3_$__cuda_sm3x_div_rn_noftz_f32_slowpath:
[----:B------:R-:W-:-:S04]  /*3140*/  SHF.R.U32.HI R2, RZ, 0x17, R0 ;  /* 0x00000017ff027819 */ /* 0x000fc80000011600 */
[----:B------:R-:W-:-:S05]  /*3150*/  LOP3.LUT R8, R2, 0xff, RZ, 0xc0, !PT ;  /* 0x000000ff02087812 */ /* 0x000fca00078ec0ff */
[----:B------:R-:W-:-:S05]  /*3160*/  VIADD R6, R8, 0xffffffff ;  /* 0xffffffff08067836 */ /* 0x000fca0000000000 */
[----:B------:R-:W-:-:S13]  /*3170*/  ISETP.GT.U32.OR P0, PT, R6, 0xfd, !PT ;  /* 0x000000fd0600780c */ /* 0x000fda0007f04470 */
[----:B------:R-:W-:Y:S01]  /*3180*/  @!P0 IMAD.MOV.U32 R2, RZ, RZ, RZ ;  /* 0x000000ffff028224 */ /* 0x000fe200078e00ff */
[----:B------:R-:W-:Y:S06]  /*3190*/  @!P0 BRA `(.L_x_124) ;  /* 0x00000000003c8947 */ /* 0x000fec0003800000 */
[----:B------:R-:W-:-:S13]  /*31a0*/  FSETP.GTU.FTZ.AND P0, PT, |R0|, +INF , PT ;  /* 0x7f8000000000780b */ /* 0x000fda0003f1c200 */
[----:B------:R-:W-:Y:S05]  /*31b0*/  @P0 BRA `(.L_x_125) ;  /* 0x0000000400280947 */ /* 0x000fea0003800000 */
[----:B------:R-:W-:-:S05]  /*31c0*/  IMAD.MOV.U32 R3, RZ, RZ, 0x40400000 ;  /* 0x40400000ff037424 */ /* 0x000fca00078e00ff */
[----:B------:R-:W-:-:S13]  /*31d0*/  LOP3.LUT P0, RZ, R3, 0x7fffffff, R0, 0xc8, !PT ;  /* 0x7fffffff03ff7812 */ /* 0x000fda000780c800 */
[----:B------:R-:W-:Y:S05]  /*31e0*/  @!P0 BRA `(.L_x_126) ;  /* 0x0000000400148947 */ /* 0x000fea0003800000 */
[----:B------:R-:W-:-:S13]  /*31f0*/  LOP3.LUT P0, RZ, R0, 0x7fffffff, RZ, 0xc0, !PT ;  /* 0x7fffffff00ff7812 */ /* 0x000fda000780c0ff */
[----:B------:R-:W-:Y:S05]  /*3200*/  @!P0 BRA `(.L_x_127) ;  /* 0x0000000400048947 */ /* 0x000fea0003800000 */
[----:B------:R-:W-:Y:S02]  /*3210*/  FSETP.NEU.FTZ.AND P1, PT, |R0|, +INF , PT ;  /* 0x7f8000000000780b */ /* 0x000fe40003f3d200 */
[----:B------:R-:W-:-:S04]  /*3220*/  LOP3.LUT P0, RZ, R3, 0x7fffffff, RZ, 0xc0, !PT ;  /* 0x7fffffff03ff7812 */ /* 0x000fc8000780c0ff */
[----:B------:R-:W-:-:S13]  /*3230*/  PLOP3.LUT P0, PT, P1, P0, PT, 0x2f, 0xf2 ;  /* 0x0000000000f2781c */ /* 0x000fda0000f00577 */
[----:B------:R-:W-:Y:S05]  /*3240*/  @P0 BRA `(.L_x_128) ;  /* 0x0000000000e80947 */ /* 0x000fea0003800000 */
[----:B------:R-:W-:-:S13]  /*3250*/  ISETP.GE.AND P0, PT, R6, RZ, PT ;  /* 0x000000ff0600720c */ /* 0x000fda0003f06270 */
[----:B------:R-:W-:Y:S02]  /*3260*/  @P0 IMAD.MOV.U32 R2, RZ, RZ, RZ ;  /* 0x000000ffff020224 */ /* 0x000fe400078e00ff */
[----:B------:R-:W-:Y:S01]  /*3270*/  @!P0 FFMA R0, R0, 1.84467440737095516160e+19, RZ ;  /* 0x5f80000000008823 */ /* 0x000fe200000000ff */
[----:B------:R-:W-:-:S07]  /*3280*/  @!P0 IMAD.MOV.U32 R2, RZ, RZ, -0x40 ;  /* 0xffffffc0ff028424 */ /* 0x000fce00078e00ff */
.L_x_124:
[----:B------:R-:W-:Y:S01]  /*3290*/  UMOV UR4, 0x40400000 ;  /* 0x4040000000047882 */ /* 0x000fe20000000000 */
[----:B------:R-:W-:Y:S01]  /*32a0*/  VIADD R3, R8, 0xffffff81 ;  /* 0xffffff8108037836 */ /* 0x000fe20000000000 */
[----:B------:R-:W-:-:S03]  /*32b0*/  UIADD3 UR4, UPT, UPT, UR4, -0x800000, URZ ;  /* 0xff80000004047890 */ /* 0x000fc6000fffe0ff */
[----:B------:R-:W-:Y:S01]  /*32c0*/  IMAD R0, R3, -0x800000, R0 ;  /* 0xff80000003007824 */ /* 0x000fe200078e0200 */
[----:B------:R-:W-:Y:S02]  /*32d0*/  IADD3 R3, PT, PT, R2, -0x1, R3 ;  /* 0xffffffff02037810 */ /* 0x000fe40007ffe003 */
[----:B------:R-:W-:-:S03]  /*32e0*/  FADD.FTZ R7, -RZ, -UR4 ;  /* 0x80000004ff077e21 */ /* 0x000fc60008010100 */
[----:B------:R-:W0:Y:S02]  /*32f0*/  MUFU.RCP R6, UR4 ;  /* 0x0000000400067d08 */ /* 0x000e240008001000 */
        /* <DEDUP_REMOVED lines=20> */
[-CC-:B------:R-:W-:Y:S01]  /*3440*/  FFMA.RZ R0, R9, R7.reuse, R8.reuse ;  /* 0x0000000709007223 */ /* 0x180fe2000000c008 */
[C---:B------:R-:W-:Y:S01]  /*3450*/  VIADD R3, R11.reuse, 0x20 ;  /* 0x000000200b037836 */ /* 0x040fe20000000000 */
[C---:B------:R-:W-:Y:S02]  /*3460*/  ISETP.NE.AND P2, PT, R11.reuse, RZ, PT ;  /* 0x000000ff0b00720c */ /* 0x040fe40003f45270 */
[----:B------:R-:W-:Y:S02]  /*3470*/  ISETP.NE.AND P1, PT, R11, RZ, PT ;  /* 0x000000ff0b00720c */ /* 0x000fe40003f25270 */
[----:B------:R-:W-:Y:S01]  /*3480*/  LOP3.LUT R2, R0, 0x7fffff, RZ, 0xc0, !PT ;  /* 0x007fffff00027812 */ /* 0x000fe200078ec0ff */
[CCC-:B------:R-:W-:Y:S01]  /*3490*/  FFMA.RP R0, R9.reuse, R7.reuse, R8.reuse ;  /* 0x0000000709007223 */ /* 0x1c0fe20000008008 */
[----:B------:R-:W-:Y:S01]  /*34a0*/  FFMA.RM R9, R9, R7, R8 ;  /* 0x0000000709097223 */ /* 0x000fe20000004008 */
[----:B------:R-:W-:Y:S01]  /*34b0*/  IMAD.MOV R7, RZ, RZ, -R11 ;  /* 0x000000ffff077224 */ /* 0x000fe200078e0a0b */
[----:B------:R-:W-:-:S03]  /*34c0*/  LOP3.LUT R2, R2, 0x800000, RZ, 0xfc, !PT ;  /* 0x0080000002027812 */ /* 0x000fc600078efcff */
[----:B------:R-:W-:Y:S02]  /*34d0*/  FSETP.NEU.FTZ.AND P0, PT, R0, R9, PT ;  /* 0x000000090000720b */ /* 0x000fe40003f1d000 */
[----:B------:R-:W-:Y:S02]  /*34e0*/  SHF.L.U32 R3, R2, R3, RZ ;  /* 0x0000000302037219 */ /* 0x000fe400000006ff */
[----:B------:R-:W-:Y:S02]  /*34f0*/  SEL R7, R7, RZ, P2 ;  /* 0x000000ff07077207 */ /* 0x000fe40001000000 */
[----:B------:R-:W-:Y:S02]  /*3500*/  ISETP.NE.AND P1, PT, R3, RZ, P1 ;  /* 0x000000ff0300720c */ /* 0x000fe40000f25270 */
[----:B------:R-:W-:Y:S02]  /*3510*/  SHF.R.U32.HI R7, RZ, R7, R2 ;  /* 0x00000007ff077219 */ /* 0x000fe40000011602 */
[----:B------:R-:W-:-:S02]  /*3520*/  PLOP3.LUT P0, PT, P0, P1, PT, 0xf8, 0x8f ;  /* 0x00000000008f781c */ /* 0x000fc40000703f70 */
[----:B------:R-:W-:Y:S02]  /*3530*/  SHF.R.U32.HI R3, RZ, 0x1, R7 ;  /* 0x00000001ff037819 */ /* 0x000fe40000011607 */
[----:B------:R-:W-:-:S04]  /*3540*/  SEL R0, RZ, 0x1, !P0 ;  /* 0x00000001ff007807 */ /* 0x000fc80004000000 */
[----:B------:R-:W-:-:S04]  /*3550*/  LOP3.LUT R0, R0, 0x1, R3, 0xf8, !PT ;  /* 0x0000000100007812 */ /* 0x000fc800078ef803 */
[----:B------:R-:W-:-:S05]  /*3560*/  LOP3.LUT R0, R0, R7, RZ, 0xc0, !PT ;  /* 0x0000000700007212 */ /* 0x000fca00078ec0ff */
[----:B------:R-:W-:-:S05]  /*3570*/  IMAD.IADD R3, R3, 0x1, R0 ;  /* 0x0000000103037824 */ /* 0x000fca00078e0200 */
[----:B------:R-:W-:Y:S01]  /*3580*/  LOP3.LUT R6, R3, R6, RZ, 0xfc, !PT ;  /* 0x0000000603067212 */ /* 0x000fe200078efcff */
[----:B------:R-:W-:Y:S06]  /*3590*/  BRA `(.L_x_131) ;  /* 0x0000000000347947 */ /* 0x000fec0003800000 */
.L_x_130:
[----:B------:R-:W-:-:S04]  /*35a0*/  LOP3.LUT R6, R6, 0x80000000, RZ, 0xc0, !PT ;  /* 0x8000000006067812 */ /* 0x000fc800078ec0ff */
[----:B------:R-:W-:Y:S01]  /*35b0*/  LOP3.LUT R6, R6, 0x7f800000, RZ, 0xfc, !PT ;  /* 0x7f80000006067812 */ /* 0x000fe200078efcff */
[----:B------:R-:W-:Y:S06]  /*35c0*/  BRA `(.L_x_131) ;  /* 0x0000000000287947 */ /* 0x000fec0003800000 */
.L_x_129:
[----:B------:R-:W-:Y:S01]  /*35d0*/  IMAD R6, R3, 0x800000, R6 ;  /* 0x0080000003067824 */ /* 0x000fe200078e0206 */
[----:B------:R-:W-:Y:S06]  /*35e0*/  BRA `(.L_x_131) ;  /* 0x0000000000207947 */ /* 0x000fec0003800000 */
.L_x_128:
[----:B------:R-:W-:-:S04]  /*35f0*/  LOP3.LUT R0, R3, 0x80000000, R0, 0x48, !PT ;  /* 0x8000000003007812 */ /* 0x000fc800078e4800 */
[----:B------:R-:W-:Y:S01]  /*3600*/  LOP3.LUT R6, R0, 0x7f800000, RZ, 0xfc, !PT ;  /* 0x7f80000000067812 */ /* 0x000fe200078efcff */
[----:B------:R-:W-:Y:S06]  /*3610*/  BRA `(.L_x_131) ;  /* 0x0000000000147947 */ /* 0x000fec0003800000 */
.L_x_127:
[----:B------:R-:W-:Y:S01]  /*3620*/  LOP3.LUT R6, R3, 0x80000000, R0, 0x48, !PT ;  /* 0x8000000003067812 */ /* 0x000fe200078e4800 */
[----:B------:R-:W-:Y:S06]  /*3630*/  BRA `(.L_x_131) ;  /* 0x00000000000c7947 */ /* 0x000fec0003800000 */
.L_x_126:
[----:B------:R-:W0:Y:S01]  /*3640*/  MUFU.RSQ R6, -QNAN ;  /* 0xffc0000000067908 */ /* 0x000e220000001400 */
[----:B------:R-:W-:Y:S05]  /*3650*/  BRA `(.L_x_131) ;  /* 0x0000000000047947 */ /* 0x000fea0003800000 */
.L_x_125:
[----:B------:R-:W-:-:S07]  /*3660*/  FADD.FTZ R6, R0, 3 ;  /* 0x4040000000067421 */ /* 0x000fce0000010000 */
.L_x_131:
[----:B------:R-:W-:Y:S02]  /*3670*/  IMAD.MOV.U32 R2, RZ, RZ, R10 ;  /* 0x000000ffff027224 */ /* 0x000fe400078e000a */
[----:B------:R-:W-:-:S04]  /*3680*/  IMAD.MOV.U32 R3, RZ, RZ, 0x0 ;  /* 0x00000000ff037424 */ /* 0x000fc800078e00ff */
[----:B0-----:R-:W-:Y:S05]  /*3690*/  RET.REL.NODEC R2 `(_Z12loop_2d_bboxPiS_) ;  /* 0xffffffc802587950 */ /* 0x001fea0003c3ffff */
.L_x_132:
        /* <DEDUP_REMOVED lines=14> */
.L_x_158:


//--------------------- .text._Z10findwindowPbPi  --------------------------
	.section	.text._Z10findwindowPbPi,"ax",@progbits
	.align	128
        .global         _Z10findwindowPbPi
        .type           _Z10findwindowPbPi,@function
        .size           _Z10findwindowPbPi,(.L_x_164 - _Z10findwindowPbPi)
        .other          _Z10findwindowPbPi,@"STO_CUDA_ENTRY STV_DEFAULT"
_Z10findwindowPbPi:
.text._Z10findwindowPbPi:
[----:B------:R-:W-:Y:S01]  /*0000*/  LDC R1, c[0x0][0x37c] ;  /* 0x0000df00ff017b82 */ /* 0x000fe20000000800 */
[----:B------:R-:W0:Y:S07]  /*0010*/  S2R R3, SR_TID.X ;  /* 0x0000000000037919 */ /* 0x000e2e0000002100 */
[----:B------:R-:W0:Y:S01]  /*0020*/  S2UR UR4, SR_CTAID.X ;  /* 0x00000000000479c3 */ /* 0x000e220000002500 */
[----:B------:R-:W-:Y:S01]  /*0030*/  BSSY.RECONVERGENT B0, `(.L_x_133) ;  /* 0x000002f000007945 */ /* 0x000fe20003800200 */
[----:B------:R-:W-:-:S06]  /*0040*/  IMAD.MOV.U32 R10, RZ, RZ, 0x10 ;  /* 0x00000010ff0a7424 */ /* 0x000fcc00078e00ff */
[----:B------:R-:W0:Y:S02]  /*0050*/  LDC R8, c[0x0][0x360] ;  /* 0x0000d800ff087b82 */ /* 0x000e240000000800 */
[----:B0-----:R-:W-:-:S05]  /*0060*/  IMAD R8, R8, UR4, R3 ;  /* 0x0000000408087c24 */ /* 0x001fca000f8e0203 */
[----:B------:R-:W-:-:S13]  /*0070*/  ISETP.GE.AND P0, PT, R8, 0x1, PT ;  /* 0x000000010800780c */ /* 0x000fda0003f06270 */
[----:B------:R-:W-:Y:S05]  /*0080*/  @!P0 BRA `(.L_x_134) ;  /* 0x0000000000a48947 */ /* 0x000fea0003800000 */
[C---:B------:R-:W-:Y:S01]  /*0090*/  ISETP.GE.U32.AND P0, PT, R8.reuse, 0x4, PT ;  /* 0x000000040800780c */ /* 0x040fe20003f06070 */
[----:B------:R-:W-:Y:S01]  /*00a0*/  BSSY.RECONVERGENT B1, `(.L_x_135) ;  /* 0x0000020000017945 */ /* 0x000fe20003800200 */
[----:B------:R-:W-:Y:S01]  /*00b0*/  LOP3.LUT R0, R8, 0x3, RZ, 0xc0, !PT ;  /* 0x0000000308007812 */ /* 0x000fe200078ec0ff */
[----:B------:R-:W-:-:S10]  /*00c0*/  IMAD.MOV.U32 R10, RZ, RZ, 0x10 ;  /* 0x00000010ff0a7424 */ /* 0x000fd400078e00ff */
[----:B------:R-:W-:Y:S05]  /*00d0*/  @!P0 BRA `(.L_x_136) ;  /* 0x0000000000708947 */ /* 0x000fea0003800000 */
[----:B------:R-:W-:Y:S01]  /*00e0*/  LOP3.LUT R2, R8, 0x7ffffffc, RZ, 0xc0, !PT ;  /* 0x7ffffffc08027812 */ /* 0x000fe200078ec0ff */
[----:B------:R-:W-:Y:S02]  /*00f0*/  IMAD.MOV.U32 R3, RZ, RZ, RZ ;  /* 0x000000ffff037224 */ /* 0x000fe400078e00ff */
[----:B------:R-:W-:Y:S01]  /*0100*/  IMAD.MOV.U32 R10, RZ, RZ, 0x10 ;  /* 0x00000010ff0a7424 */ /* 0x000fe200078e00ff */
[----:B------:R-:W-:-:S13]  /*0110*/  ISETP.GT.AND P0, PT, R2, RZ, PT ;  /* 0x000000ff0200720c */ /* 0x000fda0003f04270 */
[----:B------:R-:W-:Y:S05]  /*0120*/  @!P0 BRA `(.L_x_137) ;  /* 0x00000000004c8947 */ /* 0x000fea0003800000 */
[----:B------:R-:W-:Y:S01]  /*0130*/  IMAD.IADD R4, R2, 0x1, -R3 ;  /* 0x0000000102047824 */ /* 0x000fe200078e0a03 */
[----:B------:R-:W-:Y:S01]  /*0140*/  BSSY.RECONVERGENT B2, `(.L_x_138) ;  /* 0x000000a000027945 */ /* 0x000fe20003800200 */
[----:B------:R-:W-:-:S03]  /*0150*/  PLOP3.LUT P0, PT, PT, PT, PT, 0x80, 0x8 ;  /* 0x000000000008781c */ /* 0x000fc60003f0f070 */
[----:B------:R-:W-:-:S13]  /*0160*/  ISETP.GT.AND P1, PT, R4, 0xc, PT ;  /* 0x0000000c0400780c */ /* 0x000fda0003f24270 */
[----:B------:R-:W-:Y:S05]  /*0170*/  @!P1 BRA `(.L_x_139) ;  /* 0x0000000000189947 */ /* 0x000fea0003800000 */
[----:B------:R-:W-:Y:S02]  /*0180*/  PLOP3.LUT P0, PT, PT, PT, PT, 0x8, 0x80 ;  /* 0x000000000080781c */ /* 0x000fe40003f0e170 */
[----:B------:R-:W-:-:S11]  /*0190*/  IADD3 R4, PT, PT, R2, -0xc, RZ ;  /* 0xfffffff402047810 */ /* 0x000fd60007ffe0ff */
.L_x_140:
[----:B------:R-:W-:Y:S02]  /*01a0*/  VIADD R3, R3, 0x10 ;  /* 0x0000001003037836 */ /* 0x000fe40000000000 */
[----:B------:R-:W-:-:S03]  /*01b0*/  IMAD.U32 R10, R10, 0x10000, RZ ;  /* 0x000100000a0a7824 */ /* 0x000fc600078e00ff */
[----:B------:R-:W-:-:S13]  /*01c0*/  ISETP.GE.AND P1, PT, R3, R4, PT ;  /* 0x000000040300720c */ /* 0x000fda0003f26270 */
[----:B------:R-:W-:Y:S05]  /*01d0*/  @!P1 BRA `(.L_x_140) ;  /* 0xfffffffc00f09947 */ /* 0x000fea000383ffff */
.L_x_139:
[----:B------:R-:W-:Y:S05]  /*01e0*/  BSYNC.RECONVERGENT B2 ;  /* 0x0000000000027941 */ /* 0x000fea0003800200 */
.L_x_138:
[----:B------:R-:W-:-:S05]  /*01f0*/  IMAD.IADD R4, R2, 0x1, -R3 ;  /* 0x0000000102047824 */ /* 0x000fca00078e0a03 */
[----:B------:R-:W-:-:S13]  /*0200*/  ISETP.GT.AND P1, PT, R4, 0x4, PT ;  /* 0x000000040400780c */ /* 0x000fda0003f24270 */
[----:B------:R-:W-:Y:S01]  /*0210*/  @P1 VIADD R3, R3, 0x8 ;  /* 0x0000000803031836 */ /* 0x000fe20000000000 */
[----:B------:R-:W-:Y:S02]  /*0220*/  @P1 PLOP3.LUT P0, PT, PT, PT, PT, 0x8, 0x80 ;  /* 0x000000000080181c */ /* 0x000fe40003f0e170 */
[----:B------:R-:W-:Y:S02]  /*0230*/  @P1 SHF.L.U32 R10, R10, 0x8, RZ ;  /* 0x000000080a0a1819 */ /* 0x000fe400000006ff */
[----:B------:R-:W-:-:S13]  /*0240*/  ISETP.NE.OR P0, PT, R3, R2, P0 ;  /* 0x000000020300720c */ /* 0x000fda0000705670 */
[----:B------:R-:W-:Y:S05]  /*0250*/  @!P0 BRA `(.L_x_136) ;  /* 0x0000000000108947 */ /* 0x000fea0003800000 */
.L_x_137:
[----:B------:R-:W-:Y:S02]  /*0260*/  VIADD R3, R3, 0x4 ;  /* 0x0000000403037836 */ /* 0x000fe40000000000 */
[----:B------:R-:W-:-:S03]  /*0270*/  IMAD.SHL.U32 R10, R10, 0x10, RZ ;  /* 0x000000100a0a7824 */ /* 0x000fc600078e00ff */
[----:B------:R-:W-:-:S13]  /*0280*/  ISETP.NE.AND P0, PT, R3, R2, PT ;  /* 0x000000020300720c */ /* 0x000fda0003f05270 */
[----:B------:R-:W-:Y:S05]  /*0290*/  @P0 BRA `(.L_x_137) ;  /* 0xfffffffc00f00947 */ /* 0x000fea000383ffff */
.L_x_136:
[----:B------:R-:W-:Y:S05]  /*02a0*/  BSYNC.RECONVERGENT B1 ;  /* 0x0000000000017941 */ /* 0x000fea0003800200 */
.L_x_135:
[----:B------:R-:W-:-:S13]  /*02b0*/  ISETP.NE.AND P0, PT, R0, RZ, PT ;  /* 0x000000ff0000720c */ /* 0x000fda0003f05270 */
[----:B------:R-:W-:Y:S05]  /*02c0*/  @!P0 BRA `(.L_x_134) ;  /* 0x0000000000148947 */ /* 0x000fea0003800000 */
[----:B------:R-:W-:-:S07]  /*02d0*/  IMAD.MOV.U32 R3, RZ, RZ, RZ ;  /* 0x000000ffff037224 */ /* 0x000fce00078e00ff */
.L_x_141:
[----:B------:R-:W-:Y:S01]  /*02e0*/  VIADD R3, R3, 0x1 ;  /* 0x0000000103037836 */ /* 0x000fe20000000000 */
[----:B------:R-:W-:-:S04]  /*02f0*/  SHF.L.U32 R10, R10, 0x1, RZ ;  /* 0x000000010a0a7819 */ /* 0x000fc800000006ff */
[----:B------:R-:W-:-:S13]  /*0300*/  ISETP.NE.AND P0, PT, R3, R0, PT ;  /* 0x000000000300720c */ /* 0x000fda0003f05270 */
[----:B------:R-:W-:Y:S05]  /*0310*/  @P0 BRA `(.L_x_141) ;  /* 0xfffffffc00f00947 */ /* 0x000fea000383ffff */
.L_x_134:
[----:B------:R-:W-:Y:S05]  /*0320*/  BSYNC.RECONVERGENT B0 ;  /* 0x0000000000007941 */ /* 0x000fea0003800200 */
.L_x_133:
[----:B------:R-:W0:Y:S01]  /*0330*/  S2R R3, SR_TID.Z ;  /* 0x0000000000037919 */ /* 0x000e220000002300 */
[----:B------:R-:W1:Y:S01]  /*0340*/  LDCU UR4, c[0x0][0x364] ;  /* 0x00006c80ff0477ac */ /* 0x000e620008000800 */
[----:B------:R-:W-:Y:S01]  /*0350*/  BSSY.RECONVERGENT B0, `(.L_x_142) ;  /* 0x00000d8000007945 */ /* 0x000fe20003800200 */
[----:B------:R-:W-:Y:S01]  /*0360*/  HFMA2 R11, -RZ, RZ, 0, 0 ;  /* 0x00000000ff0b7431 */ /* 0x000fe200000001ff */
[----:B------:R-:W0:Y:S01]  /*0370*/  S2R R2, SR_CTAID.Z ;  /* 0x0000000000027919 */ /* 0x000e220000002700 */
[----:B------:R-:W0:Y:S01]  /*0380*/  LDCU UR5, c[0x0][0x368] ;  /* 0x00006d00ff0577ac */ /* 0x000e220008000800 */
[----:B------:R-:W1:Y:S01]  /*0390*/  S2R R0, SR_TID.Y ;  /* 0x0000000000007919 */ /* 0x000e620000002200 */
[----:B------:R-:W1:Y:S01]  /*03a0*/  S2R R5, SR_CTAID.Y ;  /* 0x0000000000057919 */ /* 0x000e620000002600 */
[----:B0-----:R-:W-:-:S04]  /*03b0*/  IMAD R3, R2, UR5, R3 ;  /* 0x0000000502037c24 */ /* 0x001fc8000f8e0203 */
[----:B------:R-:W-:Y:S02]  /*03c0*/  IMAD.SHL.U32 R9, R3, 0x8, RZ ;  /* 0x0000000803097824 */ /* 0x000fe400078e00ff */
[----:B-1----:R-:W-:Y:S01]  /*03d0*/  IMAD R0, R5, UR4, R0 ;  /* 0x0000000405007c24 */ /* 0x002fe2000f8e0200 */
[----:B------:R-:W0:Y:S01]  /*03e0*/  LDCU.64 UR4, c[0x0][0x358] ;  /* 0x00006b00ff0477ac */ /* 0x000e220008000a00 */
[--C-:B------:R-:W-:Y:S02]  /*03f0*/  IMAD.IADD R6, R9, 0x1, R10.reuse ;  /* 0x0000000109067824 */ /* 0x100fe400078e020a */
[C---:B------:R-:W-:Y:S02]  /*0400*/  IMAD.SHL.U32 R7, R0.reuse, 0x8, RZ ;  /* 0x0000000800077824 */ /* 0x040fe400078e00ff */
[----:B------:R-:W-:Y:S01]  /*0410*/  IMAD R3, R0, 0x50, R3 ;  /* 0x0000005000037824 */ /* 0x000fe200078e0203 */
[----:B------:R-:W-:Y:S01]  /*0420*/  ISETP.GT.U32.AND P0, PT, R6, 0x27f, PT ;  /* 0x0000027f0600780c */ /* 0x000fe20003f04070 */
[----:B------:R-:W-:-:S02]  /*0430*/  IMAD.IADD R10, R7, 0x1, R10 ;  /* 0x00000001070a7824 */ /* 0x000fc400078e020a */
[----:B------:R-:W-:-:S03]  /*0440*/  IMAD R8, R8, 0x12c0, R3 ;  /* 0x000012c008087824 */ /* 0x000fc600078e0203 */
[----:B------:R-:W-:-:S13]  /*0450*/  ISETP.GT.U32.OR P0, PT, R10, 0x1df, P0 ;  /* 0x000001df0a00780c */ /* 0x000fda0000704470 */
[----:B0-----:R-:W-:Y:S05]  /*0460*/  @P0 BRA `(.L_x_143) ;  /* 0x0000000c00180947 */ /* 0x001fea0003800000 */
[C---:B------:R-:W-:Y:S02]  /*0470*/  VIADDMNMX.U32 R6, R9.reuse, 0x1, R6, !PT ;  /* 0x0000000109067846 */ /* 0x040fe40007800006 */
[----:B------:R-:W-:Y:S02]  /*0480*/  MOV R11, RZ ;  /* 0x000000ff000b7202 */ /* 0x000fe40000000f00 */
[C---:B------:R-:W-:Y:S01]  /*0490*/  LOP3.LUT R25, R6.reuse, 0x7, RZ, 0xc0, !PT ;  /* 0x0000000706197812 */ /* 0x040fe200078ec0ff */
[C---:B------:R-:W-:Y:S02]  /*04a0*/  IMAD.IADD R0, R6.reuse, 0x1, -R9 ;  /* 0x0000000106007824 */ /* 0x040fe400078e0a09 */
[----:B------:R-:W-:Y:S01]  /*04b0*/  IMAD.IADD R4, R9, 0x1, -R6 ;  /* 0x0000000109047824 */ /* 0x000fe200078e0a06 */
[----:B------:R-:W-:Y:S01]  /*04c0*/  LOP3.LUT R6, R6, 0x3, RZ, 0xc0, !PT ;  /* 0x0000000306067812 */ /* 0x000fe200078ec0ff */
[----:B------:R-:W-:Y:S01]  /*04d0*/  VIADD R3, R25, 0xffffffff ;  /* 0xffffffff19037836 */ /* 0x000fe20000000000 */
[----:B------:R-:W-:-:S02]  /*04e0*/  LOP3.LUT R24, R0, 0xf, RZ, 0xc0, !PT ;  /* 0x0000000f00187812 */ /* 0x000fc400078ec0ff */
[----:B------:R-:W-:Y:S02]  /*04f0*/  ISETP.GT.U32.AND P0, PT, R4, -0x10, PT ;  /* 0xfffffff00400780c */ /* 0x000fe40003f04070 */
[----:B------:R-:W-:Y:S01]  /*0500*/  LOP3.LUT R4, R0, 0xfffffff0, RZ, 0xc0, !PT ;  /* 0xfffffff000047812 */ /* 0x000fe200078ec0ff */
[----:B------:R-:W-:Y:S01]  /*0510*/  VIADD R2, R24, 0xffffffff ;  /* 0xffffffff18027836 */ /* 0x000fe20000000000 */
[----:B------:R-:W-:-:S03]  /*0520*/  ISETP.GE.U32.AND P1, PT, R3, 0x3, PT ;  /* 0x000000030300780c */ /* 0x000fc60003f26070 */
[----:B------:R-:W-:Y:S01]  /*0530*/  IMAD.MOV R4, RZ, RZ, -R4 ;  /* 0x000000ffff047224 */ /* 0x000fe200078e0a04 */
[----:B------:R-:W-:-:S13]  /*0540*/  ISETP.GE.U32.AND P2, PT, R2, 0x7, PT ;  /* 0x000000070200780c */ /* 0x000fda0003f46070 */
.L_x_153:
[C---:B------:R-:W-:Y:S01]  /*0550*/  IMAD R0, R7.reuse, 0x280, RZ ;  /* 0x0000028007007824 */ /* 0x040fe200078e02ff */
[----:B------:R-:W-:Y:S01]  /*0560*/  BSSY.RECONVERGENT B1, `(.L_x_144) ;  /* 0x0000052000017945 */ /* 0x000fe20003800200 */
[----:B------:R-:W-:Y:S01]  /*0570*/  VIADD R7, R7, 0x1 ;  /* 0x0000000107077836 */ /* 0x000fe20000000000 */
[----:B------:R-:W-:Y:S01]  /*0580*/  ISETP.NE.AND P3, PT, R24, RZ, PT ;  /* 0x000000ff1800720c */ /* 0x000fe20003f65270 */
[----:B------:R-:W-:-:S03]  /*0590*/  IMAD.MOV.U32 R5, RZ, RZ, R9 ;  /* 0x000000ffff057224 */ /* 0x000fc600078e0009 */
[----:B------:R-:W-:Y:S01]  /*05a0*/  ISETP.GE.U32.AND P4, PT, R7, R10, PT ;  /* 0x0000000a0700720c */ /* 0x000fe20003f86070 */
[----:B------:R-:W-:-:S12]  /*05b0*/  @P0 BRA `(.L_x_145) ;  /* 0x0000000400300947 */ /* 0x000fd80003800000 */
[----:B------:R-:W0:Y:S01]  /*05c0*/  LDC.64 R2, c[0x0][0x380] ;  /* 0x0000e000ff027b82 */ /* 0x000e220000000a00 */
[----:B------:R-:W-:Y:S01]  /*05d0*/  IMAD.IADD R5, R9, 0x1, R0 ;  /* 0x0000000109057824 */ /* 0x000fe200078e0200 */
[----:B------:R-:W-:-:S04]  /*05e0*/  MOV R12, R4 ;  /* 0x00000004000c7202 */ /* 0x000fc80000000f00 */
[----:B0-----:R-:W-:Y:S01]  /*05f0*/  IADD3 R2, P5, P6, R5, 0x7, R2 ;  /* 0x0000000705027810 */ /* 0x001fe20007ebe002 */
[----:B------:R-:W-:-:S03]  /*0600*/  IMAD.MOV.U32 R5, RZ, RZ, R9 ;  /* 0x000000ffff057224 */ /* 0x000fc600078e0009 */
[----:B------:R-:W-:-:S09]  /*0610*/  IADD3.X R3, PT, PT, RZ, R3, RZ, P5, P6 ;  /* 0x00000003ff037210 */ /* 0x000fd20002fec4ff */
.L_x_146:
[----:B------:R-:W2:Y:S04]  /*0620*/  LDG.E.U8 R15, desc[UR4][R2.64+-0x7] ;  /* 0xfffff904020f7981 */ /* 0x000ea8000c1e1100 */
[----:B------:R-:W3:Y:S04]  /*0630*/  LDG.E.U8 R22, desc[UR4][R2.64+-0x6] ;  /* 0xfffffa0402167981 */ /* 0x000ee8000c1e1100 */
[----:B------:R-:W4:Y:S04]  /*0640*/  LDG.E.U8 R23, desc[UR4][R2.64+-0x5] ;  /* 0xfffffb0402177981 */ /* 0x000f28000c1e1100 */
[----:B------:R-:W5:Y:S04]  /*0650*/  LDG.E.U8 R21, desc[UR4][R2.64+-0x4] ;  /* 0xfffffc0402157981 */ /* 0x000f68000c1e1100 */
[----:B------:R-:W5:Y:S04]  /*0660*/  LDG.E.U8 R13, desc[UR4][R2.64+-0x3] ;  /* 0xfffffd04020d7981 */ /* 0x000f68000c1e1100 */
[----:B------:R-:W5:Y:S04]  /*0670*/  LDG.E.U8 R14, desc[UR4][R2.64+-0x2] ;  /* 0xfffffe04020e7981 */ /* 0x000f68000c1e1100 */
[----:B------:R-:W5:Y:S04]  /*0680*/  LDG.E.U8 R20, desc[UR4][R2.64+-0x1] ;  /* 0xffffff0402147981 */ /* 0x000f68000c1e1100 */
[----:B------:R-:W5:Y:S04]  /*0690*/  LDG.E.U8 R19, desc[UR4][R2.64] ;  /* 0x0000000402137981 */ /* 0x000f68000c1e1100 */
[----:B------:R-:W5:Y:S04]  /*06a0*/  LDG.E.U8 R18, desc[UR4][R2.64+0x1] ;  /* 0x0000010402127981 */ /* 0x000f68000c1e1100 */
[----:B------:R-:W5:Y:S04]  /*06b0*/  LDG.E.U8 R17, desc[UR4][R2.64+0x2] ;  /* 0x0000020402117981 */ /* 0x000f68000c1e1100 */
[----:B------:R-:W5:Y:S01]  /*06c0*/  LDG.E.U8 R16, desc[UR4][R2.64+0x3] ;  /* 0x0000030402107981 */ /* 0x000f62000c1e1100 */
[----:B--2---:R-:W-:-:S03]  /*06d0*/  ISETP.NE.AND P6, PT, R15, RZ, PT ;  /* 0x000000ff0f00720c */ /* 0x004fc60003fc5270 */
[----:B------:R-:W2:Y:S01]  /*06e0*/  LDG.E.U8 R15, desc[UR4][R2.64+0x4] ;  /* 0x00000404020f7981 */ /* 0x000ea2000c1e1100 */
[----:B---3--:R-:W-:Y:S01]  /*06f0*/  ISETP.NE.AND P5, PT, R22, RZ, PT ;  /* 0x000000ff1600720c */ /* 0x008fe20003fa5270 */
[----:B------:R-:W-:-:S08]  /*0700*/  VIADD R22, R11, 0x1 ;  /* 0x000000010b167836 */ /* 0x000fd00000000000 */
[----:B------:R-:W-:Y:S01]  /*0710*/  @!P6 IMAD.MOV R22, RZ, RZ, R11 ;  /* 0x000000ffff16e224 */ /* 0x000fe200078e020b */
[----:B----4-:R-:W-:Y:S01]  /*0720*/  ISETP.NE.AND P6, PT, R23, RZ, PT ;  /* 0x000000ff1700720c */ /* 0x010fe20003fc5270 */
[----:B------:R-:W3:Y:S02]  /*0730*/  LDG.E.U8 R11, desc[UR4][R2.64+0x5] ;  /* 0x00000504020b7981 */ /* 0x000ee4000c1e1100 */
[C---:B------:R-:W-:Y:S01]  /*0740*/  VIADD R23, R22.reuse, 0x1 ;  /* 0x0000000116177836 */ /* 0x040fe20000000000 */
[----:B------:R-:W-:Y:S02]  /*0750*/  @!P5 IADD3 R23, PT, PT, R22, RZ, RZ ;  /* 0x000000ff1617d210 */ /* 0x000fe40007ffe0ff */
[----:B------:R-:W4:Y:S03]  /*0760*/  LDG.E.U8 R22, desc[UR4][R2.64+0x6] ;  /* 0x0000060402167981 */ /* 0x000f26000c1e1100 */
[----:B------:R-:W-:-:S04]  /*0770*/  VIADD R26, R23, 0x1 ;  /* 0x00000001171a7836 */ /* 0x000fc80000000000 */
[----:B------:R-:W-:Y:S02]  /*0780*/  @!P6 IMAD.MOV R26, RZ, RZ, R23 ;  /* 0x000000ffff1ae224 */ /* 0x000fe400078e0217 */
[----:B------:R-:W4:Y:S01]  /*0790*/  LDG.E.U8 R23, desc[UR4][R2.64+0x7] ;  /* 0x0000070402177981 */ /* 0x000f22000c1e1100 */
[----:B-----5:R-:W-:-:S03]  /*07a0*/  ISETP.NE.AND P6, PT, R21, RZ, PT ;  /* 0x000000ff1500720c */ /* 0x020fc60003fc5270 */
[----:B------:R-:W5:Y:S01]  /*07b0*/  LDG.E.U8 R21, desc[UR4][R2.64+0x8] ;  /* 0x0000080402157981 */ /* 0x000f62000c1e1100 */
[----:B------:R-:W-:Y:S01]  /*07c0*/  ISETP.NE.AND P5, PT, R13, RZ, PT ;  /* 0x000000ff0d00720c */ /* 0x000fe20003fa5270 */
[----:B------:R-:W-:Y:S02]  /*07d0*/  VIADD R13, R26, 0x1 ;  /* 0x000000011a0d7836 */ /* 0x000fe40000000000 */
[----:B------:R-:W-:Y:S02]  /*07e0*/  VIADD R12, R12, 0x10 ;  /* 0x000000100c0c7836 */ /* 0x000fe40000000000 */
[----:B------:R-:W-:-:S04]  /*07f0*/  VIADD R5, R5, 0x10 ;  /* 0x0000001005057836 */ /* 0x000fc80000000000 */
[----:B------:R-:W-:Y:S01]  /*0800*/  @!P6 IMAD.MOV R13, RZ, RZ, R26 ;  /* 0x000000ffff0de224 */ /* 0x000fe200078e021a */
[----:B------:R-:W-:-:S04]  /*0810*/  ISETP.NE.AND P6, PT, R14, RZ, PT ;  /* 0x000000ff0e00720c */ /* 0x000fc80003fc5270 */
[----:B------:R-:W-:Y:S01]  /*0820*/  IADD3 R14, PT, PT, R13, 0x1, RZ ;  /* 0x000000010d0e7810 */ /* 0x000fe20007ffe0ff */
[----:B------:R-:W-:Y:S01]  /*0830*/  @!P5 IMAD.MOV R14, RZ, RZ, R13 ;  /* 0x000000ffff0ed224 */ /* 0x000fe200078e020d */
[----:B------:R-:W-:-:S03]  /*0840*/  ISETP.NE.AND P5, PT, R20, RZ, PT ;  /* 0x000000ff1400720c */ /* 0x000fc60003fa5270 */
[----:B------:R-:W-:-:S04]  /*0850*/  VIADD R13, R14, 0x1 ;  /* 0x000000010e0d7836 */ /* 0x000fc80000000000 */
[----:B------:R-:W-:Y:S01]  /*0860*/  @!P6 IMAD.MOV R13, RZ, RZ, R14 ;  /* 0x000000ffff0de224 */ /* 0x000fe200078e020e */
[----:B------:R-:W-:-:S03]  /*0870*/  ISETP.NE.AND P6, PT, R19, RZ, PT ;  /* 0x000000ff1300720c */ /* 0x000fc60003fc5270 */
[C---:B------:R-:W-:Y:S02]  /*0880*/  VIADD R14, R13.reuse, 0x1 ;  /* 0x000000010d0e7836 */ /* 0x040fe40000000000 */
[----:B------:R-:W-:Y:S02]  /*0890*/  @!P5 IADD3 R14, PT, PT, R13, RZ, RZ ;  /* 0x000000ff0d0ed210 */ /* 0x000fe40007ffe0ff */
[----:B------:R-:W-:-:S03]  /*08a0*/  ISETP.NE.AND P5, PT, R18, RZ, PT ;  /* 0x000000ff1200720c */ /* 0x000fc60003fa5270 */
[----:B------:R-:W-:-:S03]  /*08b0*/  VIADD R13, R14, 0x1 ;  /* 0x000000010e0d7836 */ /* 0x000fc60000000000 */
[----:B------:R-:W-:Y:S01]  /*08c0*/  @!P6 IMAD.MOV R13, RZ, RZ, R14 ;  /* 0x000000ffff0de224 */ /* 0x000fe200078e020e */
[----:B------:R-:W-:-:S03]  /*08d0*/  ISETP.NE.AND P6, PT, R17, RZ, PT ;  /* 0x000000ff1100720c */ /* 0x000fc60003fc5270 */
[----:B------:R-:W-:-:S03]  /*08e0*/  VIADD R14, R13, 0x1 ;  /* 0x000000010d0e7836 */ /* 0x000fc60000000000 */
[----:B------:R-:W-:Y:S01]  /*08f0*/  @!P5 IMAD.MOV R14, RZ, RZ, R13 ;  /* 0x000000ffff0ed224 */ /* 0x000fe200078e020d */
[----:B------:R-:W-:-:S04]  /*0900*/  ISETP.NE.AND P5, PT, R16, RZ, PT ;  /* 0x000000ff1000720c */ /* 0x000fc80003fa5270 */
[----:B------:R-:W-:Y:S02]  /*0910*/  IADD3 R13, PT, PT, R14, 0x1, RZ ;  /* 0x000000010e0d7810 */ /* 0x000fe40007ffe0ff */
[----:B------:R-:W-:-:S04]  /*0920*/  @!P6 IMAD.MOV R13, RZ, RZ, R14 ;  /* 0x000000ffff0de224 */ /* 0x000fc800078e020e */
[----:B------:R-:W-:-:S03]  /*0930*/  VIADD R14, R13, 0x1 ;  /* 0x000000010d0e7836 */ /* 0x000fc60000000000 */
[----:B------:R-:W-:Y:S01]  /*0940*/  @!P5 IMAD.MOV R14, RZ, RZ, R13 ;  /* 0x000000ffff0ed224 */ /* 0x000fe200078e020d */
[----:B--2---:R-:W-:Y:S02]  /*0950*/  ISETP.NE.AND P6, PT, R15, RZ, PT ;  /* 0x000000ff0f00720c */ /* 0x004fe40003fc5270 */
[----:B---3--:R-:W-:Y:S01]  /*0960*/  ISETP.NE.AND P5, PT, R11, RZ, PT ;  /* 0x000000ff0b00720c */ /* 0x008fe20003fa5270 */
[----:B------:R-:W-:-:S10]  /*0970*/  VIADD R11, R14, 0x1 ;  /* 0x000000010e0b7836 */ /* 0x000fd40000000000 */
[----:B------:R-:W-:Y:S02]  /*0980*/  @!P6 IADD3 R11, PT, PT, R14, RZ, RZ ;  /* 0x000000ff0e0be210 */ /* 0x000fe40007ffe0ff */
[----:B----4-:R-:W-:-:S03]  /*0990*/  ISETP.NE.AND P6, PT, R22, RZ, PT ;  /* 0x000000ff1600720c */ /* 0x010fc60003fc5270 */
[----:B------:R-:W-:Y:S02]  /*09a0*/  VIADD R13, R11, 0x1 ;  /* 0x000000010b0d7836 */ /* 0x000fe40000000000 */
[----:B------:R-:W-:Y:S01]  /*09b0*/  @!P5 IMAD.MOV R13, RZ, RZ, R11 ;  /* 0x000000ffff0dd224 */ /* 0x000fe200078e020b */
[----:B------:R-:W-:-:S03]  /*09c0*/  ISETP.NE.AND P5, PT, R23, RZ, PT ;  /* 0x000000ff1700720c */ /* 0x000fc60003fa5270 */
[----:B------:R-:W-:-:S04]  /*09d0*/  VIADD R11, R13, 0x1 ;  /* 0x000000010d0b7836 */ /* 0x000fc80000000000 */
[----:B------:R-:W-:Y:S01]  /*09e0*/  @!P6 IMAD.MOV R11, RZ, RZ, R13 ;  /* 0x000000ffff0be224 */ /* 0x000fe200078e020d */
[----:B-----5:R-:W-:-:S04]  /*09f0*/  ISETP.NE.AND P6, PT, R21, RZ, PT ;  /* 0x000000ff1500720c */ /* 0x020fc80003fc5270 */
[----:B------:R-:W-:Y:S01]  /*0a00*/  IADD3 R13, PT, PT, R11, 0x1, RZ ;  /* 0x000000010b0d7810 */ /* 0x000fe20007ffe0ff */
[----:B------:R-:W-:Y:S01]  /*0a10*/  @!P5 IMAD.MOV R13, RZ, RZ, R11 ;  /* 0x000000ffff0dd224 */ /* 0x000fe200078e020b */
[----:B------:R-:W-:-:S03]  /*0a20*/  ISETP.NE.AND P5, PT, R12, RZ, PT ;  /* 0x000000ff0c00720c */ /* 0x000fc60003fa5270 */
[----:B------:R-:W-:-:S04]  /*0a30*/  VIADD R11, R13, 0x1 ;  /* 0x000000010d0b7836 */ /* 0x000fc80000000000 */
[----:B------:R-:W-:Y:S01]  /*0a40*/  @!P6 IMAD.MOV R11, RZ, RZ, R13 ;  /* 0x000000ffff0be224 */ /* 0x000fe200078e020d */
[----:B------:R-:W-:-:S04]  /*0a50*/  IADD3 R2, P6, PT, R2, 0x10, RZ ;  /* 0x0000001002027810 */ /* 0x000fc80007fde0ff */
[----:B------:R-:W-:Y:S01]  /*0a60*/  IADD3.X R3, PT, PT, RZ, R3, RZ, P6, !PT ;  /* 0x00000003ff037210 */ /* 0x000fe200037fe4ff */
[----:B------:R-:W-:Y:S08]  /*0a70*/  @P5 BRA `(.L_x_146) ;  /* 0xfffffff800e85947 */ /* 0x000ff0000383ffff */
.L_x_145:
[----:B------:R-:W-:Y:S05]  /*0a80*/  BSYNC.RECONVERGENT B1 ;  /* 0x0000000000017941 */ /* 0x000fea0003800200 */
.L_x_144:
[----:B------:R-:W-:Y:S04]  /*0a90*/  BSSY.RECONVERGENT B1, `(.L_x_147) ;  /* 0x0000062000017945 */ /* 0x000fe80003800200 */
[----:B------:R-:W-:Y:S05]  /*0aa0*/  @!P3 BRA `(.L_x_148) ;  /* 0x000000040080b947 */ /* 0x000fea0003800000 */
[----:B------:R-:W-:Y:S01]  /*0ab0*/  BSSY.RECONVERGENT B2, `(.L_x_149) ;  /* 0x000002a000027945 */ /* 0x000fe20003800200 */
[----:B------:R-:W-:-:S03]  /*0ac0*/  ISETP.NE.AND P3, PT, R25, RZ, PT ;  /* 0x000000ff1900720c */ /* 0x000fc60003f65270 */
[----:B------:R-:W-:Y:S10]  /*0ad0*/  @!P2 BRA `(.L_x_150) ;  /* 0x00000000009ca947 */ /* 0x000ff40003800000 */
[----:B------:R-:W0:Y:S01]  /*0ae0*/  LDCU.64 UR6, c[0x0][0x380] ;  /* 0x00007000ff0677ac */ /* 0x000e220008000a00 */
[----:B------:R-:W-:-:S05]  /*0af0*/  IMAD.IADD R12, R0, 0x1, R5 ;  /* 0x00000001000c7824 */ /* 0x000fca00078e0205 */
[----:B0-----:R-:W-:-:S05]  /*0b00*/  IADD3 R12, P5, PT, R12, UR6, RZ ;  /* 0x000000060c0c7c10 */ /* 0x001fca000ffbe0ff */
[----:B------:R-:W-:Y:S01]  /*0b10*/  IMAD.X R13, RZ, RZ, UR7, P5 ;  /* 0x00000007ff0d7e24 */ /* 0x000fe2000a8e06ff */
[----:B------:R-:W-:-:S04]  /*0b20*/  IADD3 R2, P5, P6, R5, UR6, R0 ;  /* 0x0000000605027c10 */ /* 0x000fc8000febe000 */
[----:B------:R-:W2:Y:S01]  /*0b30*/  LDG.E.U8 R12, desc[UR4][R12.64] ;  /* 0x000000040c0c7981 */ /* 0x000ea2000c1e1100 */
[----:B------:R-:W-:-:S05]  /*0b40*/  IADD3.X R3, PT, PT, RZ, UR7, RZ, P5, P6 ;  /* 0x00000007ff037c10 */ /* 0x000fca000afec4ff */
[----:B------:R-:W3:Y:S04]  /*0b50*/  LDG.E.U8 R14, desc[UR4][R2.64+0x1] ;  /* 0x00000104020e7981 */ /* 0x000ee8000c1e1100 */
[----:B------:R-:W4:Y:S04]  /*0b60*/  LDG.E.U8 R15, desc[UR4][R2.64+0x2] ;  /* 0x00000204020f7981 */ /* 0x000f28000c1e1100 */
[----:B------:R-:W5:Y:S04]  /*0b70*/  LDG.E.U8 R16, desc[UR4][R2.64+0x3] ;  /* 0x0000030402107981 */ /* 0x000f68000c1e1100 */
[----:B------:R-:W5:Y:S04]  /*0b80*/  LDG.E.U8 R17, desc[UR4][R2.64+0x4] ;  /* 0x0000040402117981 */ /* 0x000f68000c1e1100 */
[----:B------:R-:W5:Y:S04]  /*0b90*/  LDG.E.U8 R18, desc[UR4][R2.64+0x5] ;  /* 0x0000050402127981 */ /* 0x000f68000c1e1100 */
[----:B------:R-:W5:Y:S04]  /*0ba0*/  LDG.E.U8 R19, desc[UR4][R2.64+0x6] ;  /* 0x0000060402137981 */ /* 0x000f68000c1e1100 */
[----:B------:R0:W5:Y:S01]  /*0bb0*/  LDG.E.U8 R20, desc[UR4][R2.64+0x7] ;  /* 0x0000070402147981 */ /* 0x000162000c1e1100 */
[----:B------:R-:W-:Y:S01]  /*0bc0*/  VIADD R5, R5, 0x8 ;  /* 0x0000000805057836 */ /* 0x000fe20000000000 */
[----:B--2---:R-:W-:Y:S01]  /*0bd0*/  ISETP.NE.AND P6, PT, R12, RZ, PT ;  /* 0x000000ff0c00720c */ /* 0x004fe20003fc5270 */
[----:B------:R-:W-:Y:S01]  /*0be0*/  VIADD R12, R11, 0x1 ;  /* 0x000000010b0c7836 */ /* 0x000fe20000000000 */
[----:B---3--:R-:W-:-:S11]  /*0bf0*/  ISETP.NE.AND P5, PT, R14, RZ, PT ;  /* 0x000000ff0e00720c */ /* 0x008fd60003fa5270 */
[----:B------:R-:W-:Y:S02]  /*0c00*/  @!P6 IADD3 R12, PT, PT, R11, RZ, RZ ;  /* 0x000000ff0b0ce210 */ /* 0x000fe40007ffe0ff */
[----:B----4-:R-:W-:-:S03]  /*0c10*/  ISETP.NE.AND P6, PT, R15, RZ, PT ;  /* 0x000000ff0f00720c */ /* 0x010fc60003fc5270 */
[----:B------:R-:W-:Y:S02]  /*0c20*/  VIADD R11, R12, 0x1 ;  /* 0x000000010c0b7836 */ /* 0x000fe40000000000 */
[----:B------:R-:W-:Y:S01]  /*0c30*/  @!P5 IMAD.MOV R11, RZ, RZ, R12 ;  /* 0x000000ffff0bd224 */ /* 0x000fe200078e020c */
[----:B-----5:R-:W-:-:S03]  /*0c40*/  ISETP.NE.AND P5, PT, R16, RZ, PT ;  /* 0x000000ff1000720c */ /* 0x020fc60003fa5270 */
[----:B------:R-:W-:-:S04]  /*0c50*/  VIADD R12, R11, 0x1 ;  /* 0x000000010b0c7836 */ /* 0x000fc80000000000 */
[----:B------:R-:W-:Y:S01]  /*0c60*/  @!P6 IMAD.MOV R12, RZ, RZ, R11 ;  /* 0x000000ffff0ce224 */ /* 0x000fe200078e020b */
[----:B------:R-:W-:-:S04]  /*0c70*/  ISETP.NE.AND P6, PT, R17, RZ, PT ;  /* 0x000000ff1100720c */ /* 0x000fc80003fc5270 */
[----:B0-----:R-:W-:Y:S01]  /*0c80*/  IADD3 R2, PT, PT, R12, 0x1, RZ ;  /* 0x000000010c027810 */ /* 0x001fe20007ffe0ff */
        /* <DEDUP_REMOVED lines=9> */
[----:B------:R-:W-:-:S04]  /*0d20*/  @!P6 IMAD.MOV R3, RZ, RZ, R2 ;  /* 0x000000ffff03e224 */ /* 0x000fc800078e0202 */
[----:B------:R-:W-:-:S03]  /*0d30*/  VIADD R11, R3, 0x1 ;  /* 0x00000001030b7836 */ /* 0x000fc60000000000 */
[----:B------:R-:W-:-:S07]  /*0d40*/  @!P5 IADD3 R11, PT, PT, R3, RZ, RZ ;  /* 0x000000ff030bd210 */ /* 0x000fce0007ffe0ff */
.L_x_150:
[----:B------:R-:W-:Y:S05]  /*0d50*/  BSYNC.RECONVERGENT B2 ;  /* 0x0000000000027941 */ /* 0x000fea0003800200 */
.L_x_149:
[----:B------:R-:W-:Y:S05]  /*0d60*/  @!P3 BRA `(.L_x_148) ;  /* 0x0000000000d0b947 */ /* 0x000fea0003800000 */
[----:B------:R-:W-:Y:S04]  /*0d70*/  BSSY.RECONVERGENT B2, `(.L_x_151) ;  /* 0x0000019000027945 */ /* 0x000fe80003800200 */
[----:B------:R-:W-:Y:S05]  /*0d80*/  @!P1 BRA `(.L_x_152) ;  /* 0x00000000005c9947 */ /* 0x000fea0003800000 */
        /* <DEDUP_REMOVED lines=9> */
[----:B------:R-:W5:Y:S01]  /*0e20*/  LDG.E.U8 R16, desc[UR4][R2.64+0x3] ;  /* 0x0000030402107981 */ /* 0x000f62000c1e1100 */
[----:B------:R-:W-:Y:S02]  /*0e30*/  IADD3 R5, PT, PT, R5, 0x4, RZ ;  /* 0x0000000405057810 */ /* 0x000fe40007ffe0ff */
[----:B--2---:R-:W-:-:S02]  /*0e40*/  ISETP.NE.AND P3, PT, R12, RZ, PT ;  /* 0x000000ff0c00720c */ /* 0x004fc40003f65270 */
[----:B---3--:R-:W-:Y:S01]  /*0e50*/  ISETP.NE.AND P5, PT, R14, RZ, PT ;  /* 0x000000ff0e00720c */ /* 0x008fe20003fa5270 */
[----:B------:R-:W-:-:S10]  /*0e60*/  VIADD R14, R11, 0x1 ;  /* 0x000000010b0e7836 */ /* 0x000fd40000000000 */
[----:B------:R-:W-:Y:S01]  /*0e70*/  @!P3 IMAD.MOV R14, RZ, RZ, R11 ;  /* 0x000000ffff0eb224 */ /* 0x000fe200078e020b */
[----:B----4-:R-:W-:-:S04]  /*0e80*/  ISETP.NE.AND P3, PT, R15, RZ, PT ;  /* 0x000000ff0f00720c */ /* 0x010fc80003f65270 */
[----:B------:R-:W-:Y:S01]  /*0e90*/  IADD3 R11, PT, PT, R14, 0x1, RZ ;  /* 0x000000010e0b7810 */ /* 0x000fe20007ffe0ff */
[----:B------:R-:W-:Y:S01]  /*0ea0*/  @!P5 IMAD.MOV R11, RZ, RZ, R14 ;  /* 0x000000ffff0bd224 */ /* 0x000fe200078e020e */
[----:B-----5:R-:W-:-:S03]  /*0eb0*/  ISETP.NE.AND P5, PT, R16, RZ, PT ;  /* 0x000000ff1000720c */ /* 0x020fc60003fa5270 */
[----:B------:R-:W-:-:S04]  /*0ec0*/  VIADD R12, R11, 0x1 ;  /* 0x000000010b0c7836 */ /* 0x000fc80000000000 */
[----:B------:R-:W-:-:S04]  /*0ed0*/  @!P3 IMAD.MOV R12, RZ, RZ, R11 ;  /* 0x000000ffff0cb224 */ /* 0x000fc800078e020b */
[----:B------:R-:W-:Y:S02]  /*0ee0*/  VIADD R11, R12, 0x1 ;  /* 0x000000010c0b7836 */ /* 0x000fe40000000000 */
[----:B------:R-:W-:-:S07]  /*0ef0*/  @!P5 IMAD.MOV R11, RZ, RZ, R12 ;  /* 0x000000ffff0bd224 */ /* 0x000fce00078e020c */
.L_x_152:
[----:B------:R-:W-:Y:S05]  /*0f00*/  BSYNC.RECONVERGENT B2 ;  /* 0x0000000000027941 */ /* 0x000fea0003800200 */
.L_x_151:
[----:B------:R-:W-:-:S13]  /*0f10*/  ISETP.NE.AND P3, PT, R6, RZ, PT ;  /* 0x000000ff0600720c */ /* 0x000fda0003f65270 */
[----:B------:R-:W-:Y:S05]  /*0f20*/  @!P3 BRA `(.L_x_148) ;  /* 0x000000000060b947 */ /* 0x000fea0003800000 */
[----:B------:R-:W0:Y:S01]  /*0f30*/  LDC.64 R2, c[0x0][0x380] ;  /* 0x0000e000ff027b82 */ /* 0x000e220000000a00 */
[----:B------:R-:W-:-:S05]  /*0f40*/  IMAD.IADD R13, R0, 0x1, R5 ;  /* 0x00000001000d7824 */ /* 0x000fca00078e0205 */
[----:B0-----:R-:W-:-:S05]  /*0f50*/  IADD3 R12, P3, PT, R13, R2, RZ ;  /* 0x000000020d0c7210 */ /* 0x001fca0007f7e0ff */
[----:B------:R-:W-:-:S05]  /*0f60*/  IMAD.X R13, RZ, RZ, R3, P3 ;  /* 0x000000ffff0d7224 */ /* 0x000fca00018e0603 */
[----:B------:R-:W2:Y:S01]  /*0f70*/  LDG.E.U8 R12, desc[UR4][R12.64] ;  /* 0x000000040c0c7981 */ /* 0x000ea2000c1e1100 */
[----:B------:R-:W-:Y:S01]  /*0f80*/  ISETP.NE.AND P5, PT, R6, 0x1, PT ;  /* 0x000000010600780c */ /* 0x000fe20003fa5270 */
[----:B------:R-:W-:Y:S01]  /*0f90*/  VIADD R14, R11, 0x1 ;  /* 0x000000010b0e7836 */ /* 0x000fe20000000000 */
[----:B--2---:R-:W-:-:S13]  /*0fa0*/  ISETP.NE.AND P3, PT, R12, RZ, PT ;  /* 0x000000ff0c00720c */ /* 0x004fda0003f65270 */
[----:B------:R-:W-:-:S05]  /*0fb0*/  @!P3 IADD3 R14, PT, PT, R11, RZ, RZ ;  /* 0x000000ff0b0eb210 */ /* 0x000fca0007ffe0ff */
[----:B------:R-:W-:Y:S01]  /*0fc0*/  IMAD.MOV.U32 R11, RZ, RZ, R14 ;  /* 0x000000ffff0b7224 */ /* 0x000fe200078e000e */
[----:B------:R-:W-:Y:S06]  /*0fd0*/  @!P5 BRA `(.L_x_148) ;  /* 0x000000000034d947 */ /* 0x000fec0003800000 */
[----:B------:R-:W-:-:S04]  /*0fe0*/  IADD3 R2, P3, P5, R5, R2, R0 ;  /* 0x0000000205027210 */ /* 0x000fc80007d7e000 */
[----:B------:R-:W-:Y:S02]  /*0ff0*/  IADD3.X R3, PT, PT, RZ, R3, RZ, P3, P5 ;  /* 0x00000003ff037210 */ /* 0x000fe40001fea4ff */
[----:B------:R-:W-:-:S03]  /*1000*/  ISETP.NE.AND P5, PT, R6, 0x2, PT ;  /* 0x000000020600780c */ /* 0x000fc60003fa5270 */
[----:B------:R-:W2:Y:S10]  /*1010*/  LDG.E.U8 R0, desc[UR4][R2.64+0x1] ;  /* 0x0000010402007981 */ /* 0x000eb4000c1e1100 */
[----:B------:R-:W3:Y:S01]  /*1020*/  @P5 LDG.E.U8 R5, desc[UR4][R2.64+0x2] ;  /* 0x0000020402055981 */ /* 0x000ee2000c1e1100 */
[----:B--2---:R-:W-:Y:S01]  /*1030*/  ISETP.NE.AND P3, PT, R0, RZ, PT ;  /* 0x000000ff0000720c */ /* 0x004fe20003f65270 */
[----:B------:R-:W-:Y:S01]  /*1040*/  VIADD R0, R11, 0x1 ;  /* 0x000000010b007836 */ /* 0x000fe20000000000 */
[----:B---3--:R-:W-:-:S11]  /*1050*/  ISETP.NE.OR P6, PT, R5, RZ, !P5 ;  /* 0x000000ff0500720c */ /* 0x008fd60006fc5670 */
[----:B------:R-:W-:-:S04]  /*1060*/  @!P3 IMAD.MOV R0, RZ, RZ, R11 ;  /* 0x000000ffff00b224 */ /* 0x000fc800078e020b */
[----:B------:R-:W-:-:S05]  /*1070*/  IMAD.MOV.U32 R11, RZ, RZ, R0 ;  /* 0x000000ffff0b7224 */ /* 0x000fca00078e0000 */
[----:B------:R-:W-:Y:S01]  /*1080*/  @P5 IADD3 R0, PT, PT, R11, 0x1, RZ ;  /* 0x000000010b005810 */ /* 0x000fe20007ffe0ff */
[----:B------:R-:W-:-:S04]  /*1090*/  @!P6 IMAD.MOV R0, RZ, RZ, R11 ;  /* 0x000000ffff00e224 */ /* 0x000fc800078e020b */
[----:B------:R-:W-:-:S07]  /*10a0*/  @P5 IMAD.MOV.U32 R11, RZ, RZ, R0 ;  /* 0x000000ffff0b5224 */ /* 0x000fce00078e0000 */
.L_x_148:
[----:B------:R-:W-:Y:S05]  /*10b0*/  BSYNC.RECONVERGENT B1 ;  /* 0x0000000000017941 */ /* 0x000fea0003800200 */
.L_x_147:
[----:B------:R-:W-:Y:S05]  /*10c0*/  @!P4 BRA `(.L_x_153) ;  /* 0xfffffff40020c947 */ /* 0x000fea000383ffff */
.L_x_143:
[----:B------:R-:W-:Y:S05]  /*10d0*/  BSYNC.RECONVERGENT B0 ;  /* 0x0000000000007941 */ /* 0x000fea0003800200 */
.L_x_142:
[----:B------:R-:W0:Y:S02]  /*10e0*/  LDC.64 R2, c[0x0][0x388] ;  /* 0x0000e200ff027b82 */ /* 0x000e240000000a00 */
[----:B0-----:R-:W-:-:S05]  /*10f0*/  IMAD.WIDE R8, R8, 0x4, R2 ;  /* 0x0000000408087825 */ /* 0x001fca00078e0202 */
[----:B------:R-:W-:Y:S01]  /*1100*/  STG.E desc[UR4][R8.64], R11 ;  /* 0x0000000b08007986 */ /* 0x000fe2000c101904 */
[----:B------:R-:W-:Y:S05]  /*1110*/  EXIT ;  /* 0x000000000000794d */ /* 0x000fea0003800000 */
.L_x_154:
        /* <DEDUP_REMOVED lines=14> */
.L_x_164:


//--------------------- .nv.global.init           --------------------------
	.section	.nv.global.init,"aw",@progbits
.nv.global.init:
	.type		$str,@object
	.size		$str,(.L_0 - $str)
$str:
        /*0000*/ 	.byte	0x69, 0x78, 0x6d, 0x61, 0x78, 0x20, 0x3a, 0x20, 0x25, 0x64, 0x3b, 0x20, 0x20, 0x69, 0x79, 0x6d
        /*0010*/ 	.byte	0x61, 0x78, 0x20, 0x3a, 0x20, 0x25, 0x64, 0x3b, 0x20, 0x20, 0x69, 0x7a, 0x6d, 0x61, 0x78, 0x20
        /*0020*/ 	.byte	0x3a, 0x20, 0x25, 0x64, 0x0a, 0x00
.L_0:


//--------------------- .nv.shared.reserved.0     --------------------------
	.section	.nv.shared.reserved.0,"aw",@nobits
	.weak		__nv_reservedSMEM_offset_0_alias
	.size		__nv_reservedSMEM_offset_0_alias, 0, 64
	.other		__nv_reservedSMEM_offset_0_alias,@"STO_CUDA_RESERVED_SHARED STV_DEFAULT"
__nv_reservedSMEM_offset_0_alias:
	.zero		0
	.zero		64


//--------------------- .nv.constant0._Z20find_best_score_finePiPfS0_ --------------------------
	.section	.nv.constant0._Z20find_best_score_finePiPfS0_,"a",@progbits
	.sectionflags	@""
	.align	4
.nv.constant0._Z20find_best_score_finePiPfS0_:
	.zero		920


//--------------------- .nv.constant0._Z18para_find_loc_finePfiPiS_ --------------------------
	.section	.nv.constant0._Z18para_find_loc_finePfiPiS_,"a",@progbits
	.sectionflags	@""
	.align	4
.nv.constant0._Z18para_find_loc_finePfiPiS_:
	.zero		928


//--------------------- .nv.constant0._Z15find_best_scorePiPfS0_ --------------------------
	.section	.nv.constant0._Z15find_best_scorePiPfS0_,"a",@progbits
	.sectionflags	@""
	.align	4
.nv.constant0._Z15find_best_scorePiPfS0_:
	.zero		920


//--------------------- .nv.constant0._Z13para_find_locPfiPiS_ --------------------------
	.section	.nv.constant0._Z13para_find_locPfiPiS_,"a",@progbits
	.sectionflags	@""
	.align	4
.nv.constant0._Z13para_find_locPfiPiS_:
	.zero		928


//--------------------- .nv.constant0._Z12loop_2d_bboxPiS_ --------------------------
	.section	.nv.constant0._Z12loop_2d_bboxPiS_,"a",@progbits
	.sectionflags	@""
	.align	4
.nv.constant0._Z12loop_2d_bboxPiS_:
	.zero		912


//--------------------- .nv.constant0._Z10findwindowPbPi --------------------------
	.section	.nv.constant0._Z10findwindowPbPi,"a",@progbits
	.sectionflags	@""
	.align	4
.nv.constant0._Z10findwindowPbPi:
	.zero		912


//--------------------- SYMBOLS --------------------------

	.type		.nv.reservedSmem.offset0,@object
	.size		.nv.reservedSmem.offset0,0x4
	.type		vprintf,@function
